//
// Generated by NVIDIA NVVM Compiler
//
// Compiler Build ID: CL-36424714
// Cuda compilation tools, release 13.0, V13.0.88
// Based on NVVM 20.0.0
//

.version 9.0
.target sm_100
.address_size 64

	// .globl	_Z15matmulKernel_V1PfS_S_iii
// _ZZ15matmulKernel_V9ILi128ELi128ELi8ELi8ELi8EEvPfS0_S0_iiiE8shared_A has been demoted
// _ZZ15matmulKernel_V9ILi128ELi128ELi8ELi8ELi8EEvPfS0_S0_iiiE8shared_B has been demoted
.extern .shared .align 16 .b8 sharedMem[];

.visible .entry _Z15matmulKernel_V1PfS_S_iii(
	.param .u64 .ptr .align 1 _Z15matmulKernel_V1PfS_S_iii_param_0,
	.param .u64 .ptr .align 1 _Z15matmulKernel_V1PfS_S_iii_param_1,
	.param .u64 .ptr .align 1 _Z15matmulKernel_V1PfS_S_iii_param_2,
	.param .u32 _Z15matmulKernel_V1PfS_S_iii_param_3,
	.param .u32 _Z15matmulKernel_V1PfS_S_iii_param_4,
	.param .u32 _Z15matmulKernel_V1PfS_S_iii_param_5
)
{
	.reg .pred 	%p<10>;
	.reg .b32 	%r<43>;
	.reg .b32 	%f<68>;
	.reg .b64 	%rd<40>;

	ld.param.u64 	%rd5, [_Z15matmulKernel_V1PfS_S_iii_param_0];
	ld.param.u64 	%rd6, [_Z15matmulKernel_V1PfS_S_iii_param_1];
	ld.param.u64 	%rd4, [_Z15matmulKernel_V1PfS_S_iii_param_2];
	ld.param.u32 	%r20, [_Z15matmulKernel_V1PfS_S_iii_param_4];
	ld.param.u32 	%r21, [_Z15matmulKernel_V1PfS_S_iii_param_5];
	cvta.to.global.u64 	%rd1, %rd6;
	cvta.to.global.u64 	%rd2, %rd5;
	mov.u32 	%r22, %ctaid.x;
	mov.u32 	%r23, %ntid.x;
	mov.u32 	%r24, %tid.x;
	mad.lo.s32 	%r1, %r22, %r23, %r24;
	mov.u32 	%r25, %ctaid.y;
	mov.u32 	%r26, %ntid.y;
	mov.u32 	%r27, %tid.y;
	mad.lo.s32 	%r2, %r25, %r26, %r27;
	setp.lt.s32 	%p1, %r20, 1;
	mov.f32 	%f67, 0f00000000;
	@%p1 bra 	$L__BB0_12;
	mul.lo.s32 	%r3, %r20, %r1;
	and.b32  	%r4, %r20, 7;
	setp.lt.u32 	%p2, %r20, 8;
	mov.f32 	%f67, 0f00000000;
	mov.b32 	%r41, 0;
	@%p2 bra 	$L__BB0_4;
	and.b32  	%r41, %r20, 2147483640;
	neg.s32 	%r39, %r41;
	shl.b32 	%r7, %r21, 3;
	add.s64 	%rd3, %rd2, 16;
	mov.f32 	%f67, 0f00000000;
	mul.wide.s32 	%rd11, %r21, 4;
	mov.u32 	%r37, %r3;
	mov.u32 	%r38, %r2;
$L__BB0_3:
	.pragma "nounroll";
	mul.wide.s32 	%rd7, %r37, 4;
	add.s64 	%rd8, %rd3, %rd7;
	ld.global.f32 	%f17, [%rd8+-16];
	mul.wide.s32 	%rd9, %r38, 4;
	add.s64 	%rd10, %rd1, %rd9;
	ld.global.f32 	%f18, [%rd10];
	fma.rn.f32 	%f19, %f17, %f18, %f67;
	ld.global.f32 	%f20, [%rd8+-12];
	add.s64 	%rd12, %rd10, %rd11;
	ld.global.f32 	%f21, [%rd12];
	fma.rn.f32 	%f22, %f20, %f21, %f19;
	ld.global.f32 	%f23, [%rd8+-8];
	add.s64 	%rd13, %rd12, %rd11;
	ld.global.f32 	%f24, [%rd13];
	fma.rn.f32 	%f25, %f23, %f24, %f22;
	ld.global.f32 	%f26, [%rd8+-4];
	add.s64 	%rd14, %rd13, %rd11;
	ld.global.f32 	%f27, [%rd14];
	fma.rn.f32 	%f28, %f26, %f27, %f25;
	ld.global.f32 	%f29, [%rd8];
	add.s64 	%rd15, %rd14, %rd11;
	ld.global.f32 	%f30, [%rd15];
	fma.rn.f32 	%f31, %f29, %f30, %f28;
	ld.global.f32 	%f32, [%rd8+4];
	add.s64 	%rd16, %rd15, %rd11;
	ld.global.f32 	%f33, [%rd16];
	fma.rn.f32 	%f34, %f32, %f33, %f31;
	ld.global.f32 	%f35, [%rd8+8];
	add.s64 	%rd17, %rd16, %rd11;
	ld.global.f32 	%f36, [%rd17];
	fma.rn.f32 	%f37, %f35, %f36, %f34;
	ld.global.f32 	%f38, [%rd8+12];
	add.s64 	%rd18, %rd17, %rd11;
	ld.global.f32 	%f39, [%rd18];
	fma.rn.f32 	%f67, %f38, %f39, %f37;
	add.s32 	%r39, %r39, 8;
	add.s32 	%r38, %r38, %r7;
	add.s32 	%r37, %r37, 8;
	setp.ne.s32 	%p3, %r39, 0;
	@%p3 bra 	$L__BB0_3;
$L__BB0_4:
	setp.eq.s32 	%p4, %r4, 0;
	@%p4 bra 	$L__BB0_12;
	and.b32  	%r15, %r20, 3;
	setp.lt.u32 	%p5, %r4, 4;
	@%p5 bra 	$L__BB0_7;
	add.s32 	%r29, %r41, %r3;
	mul.wide.s32 	%rd19, %r29, 4;
	add.s64 	%rd20, %rd2, %rd19;
	ld.global.f32 	%f41, [%rd20];
	mad.lo.s32 	%r30, %r41, %r21, %r2;
	mul.wide.s32 	%rd21, %r30, 4;
	add.s64 	%rd22, %rd1, %rd21;
	ld.global.f32 	%f42, [%rd22];
	fma.rn.f32 	%f43, %f41, %f42, %f67;
	ld.global.f32 	%f44, [%rd20+4];
	mul.wide.s32 	%rd23, %r21, 4;
	add.s64 	%rd24, %rd22, %rd23;
	ld.global.f32 	%f45, [%rd24];
	fma.rn.f32 	%f46, %f44, %f45, %f43;
	ld.global.f32 	%f47, [%rd20+8];
	add.s64 	%rd25, %rd24, %rd23;
	ld.global.f32 	%f48, [%rd25];
	fma.rn.f32 	%f49, %f47, %f48, %f46;
	ld.global.f32 	%f50, [%rd20+12];
	add.s64 	%rd26, %rd25, %rd23;
	ld.global.f32 	%f51, [%rd26];
	fma.rn.f32 	%f67, %f50, %f51, %f49;
	add.s32 	%r41, %r41, 4;
$L__BB0_7:
	setp.eq.s32 	%p6, %r15, 0;
	@%p6 bra 	$L__BB0_12;
	setp.eq.s32 	%p7, %r15, 1;
	@%p7 bra 	$L__BB0_10;
	add.s32 	%r31, %r41, %r3;
	mul.wide.s32 	%rd27, %r31, 4;
	add.s64 	%rd28, %rd2, %rd27;
	ld.global.f32 	%f53, [%rd28];
	mad.lo.s32 	%r32, %r41, %r21, %r2;
	mul.wide.s32 	%rd29, %r32, 4;
	add.s64 	%rd30, %rd1, %rd29;
	ld.global.f32 	%f54, [%rd30];
	fma.rn.f32 	%f55, %f53, %f54, %f67;
	ld.global.f32 	%f56, [%rd28+4];
	mul.wide.s32 	%rd31, %r21, 4;
	add.s64 	%rd32, %rd30, %rd31;
	ld.global.f32 	%f57, [%rd32];
	fma.rn.f32 	%f67, %f56, %f57, %f55;
	add.s32 	%r41, %r41, 2;
$L__BB0_10:
	and.b32  	%r33, %r20, 1;
	setp.eq.b32 	%p8, %r33, 1;
	not.pred 	%p9, %p8;
	@%p9 bra 	$L__BB0_12;
	add.s32 	%r34, %r41, %r3;
	mul.wide.s32 	%rd33, %r34, 4;
	add.s64 	%rd34, %rd2, %rd33;
	ld.global.f32 	%f58, [%rd34];
	mad.lo.s32 	%r35, %r41, %r21, %r2;
	mul.wide.s32 	%rd35, %r35, 4;
	add.s64 	%rd36, %rd1, %rd35;
	ld.global.f32 	%f59, [%rd36];
	fma.rn.f32 	%f67, %f58, %f59, %f67;
$L__BB0_12:
	cvta.to.global.u64 	%rd37, %rd4;
	mad.lo.s32 	%r36, %r21, %r1, %r2;
	mul.wide.s32 	%rd38, %r36, 4;
	add.s64 	%rd39, %rd37, %rd38;
	st.global.f32 	[%rd39], %f67;
	ret;

}
	// .globl	_Z15matmulKernel_V3PfS_S_iiii
.visible .entry _Z15matmulKernel_V3PfS_S_iiii(
	.param .u64 .ptr .align 1 _Z15matmulKernel_V3PfS_S_iiii_param_0,
	.param .u64 .ptr .align 1 _Z15matmulKernel_V3PfS_S_iiii_param_1,
	.param .u64 .ptr .align 1 _Z15matmulKernel_V3PfS_S_iiii_param_2,
	.param .u32 _Z15matmulKernel_V3PfS_S_iiii_param_3,
	.param .u32 _Z15matmulKernel_V3PfS_S_iiii_param_4,
	.param .u32 _Z15matmulKernel_V3PfS_S_iiii_param_5,
	.param .u32 _Z15matmulKernel_V3PfS_S_iiii_param_6
)
{
	.reg .pred 	%p<11>;
	.reg .b32 	%r<98>;
	.reg .b32 	%f<73>;
	.reg .b64 	%rd<14>;

	ld.param.u64 	%rd3, [_Z15matmulKernel_V3PfS_S_iiii_param_0];
	ld.param.u64 	%rd4, [_Z15matmulKernel_V3PfS_S_iiii_param_1];
	ld.param.u32 	%r31, [_Z15matmulKernel_V3PfS_S_iiii_param_4];
	ld.param.u32 	%r32, [_Z15matmulKernel_V3PfS_S_iiii_param_5];
	ld.param.u32 	%r33, [_Z15matmulKernel_V3PfS_S_iiii_param_6];
	mov.u32 	%r1, %tid.x;
	mov.u32 	%r34, %ctaid.x;
	mov.u32 	%r35, %ntid.x;
	mad.lo.s32 	%r2, %r34, %r35, %r1;
	mov.u32 	%r3, %tid.y;
	mov.u32 	%r36, %ctaid.y;
	mov.u32 	%r37, %ntid.y;
	mad.lo.s32 	%r4, %r36, %r37, %r3;
	div.s32 	%r5, %r31, %r33;
	setp.lt.s32 	%p1, %r5, 1;
	mov.f32 	%f71, 0f00000000;
	@%p1 bra 	$L__BB1_15;
	mul.lo.s32 	%r39, %r33, %r33;
	shl.b32 	%r40, %r39, 2;
	mov.u32 	%r41, sharedMem;
	add.s32 	%r6, %r41, %r40;
	mad.lo.s32 	%r7, %r31, %r2, %r3;
	mul.lo.s32 	%r8, %r33, %r1;
	and.b32  	%r9, %r33, 7;
	and.b32  	%r10, %r33, 3;
	and.b32  	%r11, %r33, 2147483640;
	and.b32  	%r12, %r33, 1;
	neg.s32 	%r13, %r11;
	shl.b32 	%r42, %r3, 2;
	add.s32 	%r43, %r40, %r42;
	add.s32 	%r14, %r41, %r43;
	shl.b32 	%r15, %r33, 5;
	shl.b32 	%r16, %r33, 2;
	cvta.to.global.u64 	%rd1, %rd3;
	cvta.to.global.u64 	%rd2, %rd4;
	mov.f32 	%f71, 0f00000000;
	mov.b32 	%r91, 0;
$L__BB1_2:
	setp.lt.s32 	%p2, %r33, 1;
	mul.lo.s32 	%r44, %r91, %r33;
	add.s32 	%r45, %r7, %r44;
	mul.wide.u32 	%rd6, %r45, 4;
	add.s64 	%rd7, %rd1, %rd6;
	ld.global.f32 	%f17, [%rd7];
	add.s32 	%r46, %r8, %r3;
	shl.b32 	%r47, %r46, 2;
	add.s32 	%r49, %r41, %r47;
	st.shared.f32 	[%r49], %f17;
	add.s32 	%r50, %r44, %r1;
	mad.lo.s32 	%r51, %r50, %r32, %r4;
	mul.wide.u32 	%rd8, %r51, 4;
	add.s64 	%rd9, %rd2, %rd8;
	ld.global.f32 	%f18, [%rd9];
	add.s32 	%r52, %r6, %r47;
	st.shared.f32 	[%r52], %f18;
	bar.sync 	0;
	@%p2 bra 	$L__BB1_14;
	setp.lt.u32 	%p3, %r33, 8;
	mov.b32 	%r96, 0;
	@%p3 bra 	$L__BB1_6;
	shl.b32 	%r54, %r8, 2;
	add.s32 	%r56, %r54, %r41;
	add.s32 	%r92, %r56, 16;
	mov.u32 	%r93, %r14;
	mov.u32 	%r94, %r13;
$L__BB1_5:
	.pragma "nounroll";
	ld.shared.f32 	%f20, [%r92+-16];
	ld.shared.f32 	%f21, [%r93];
	fma.rn.f32 	%f22, %f20, %f21, %f71;
	ld.shared.f32 	%f23, [%r92+-12];
	add.s32 	%r57, %r93, %r16;
	ld.shared.f32 	%f24, [%r57];
	fma.rn.f32 	%f25, %f23, %f24, %f22;
	ld.shared.f32 	%f26, [%r92+-8];
	add.s32 	%r58, %r57, %r16;
	ld.shared.f32 	%f27, [%r58];
	fma.rn.f32 	%f28, %f26, %f27, %f25;
	ld.shared.f32 	%f29, [%r92+-4];
	add.s32 	%r59, %r58, %r16;
	ld.shared.f32 	%f30, [%r59];
	fma.rn.f32 	%f31, %f29, %f30, %f28;
	ld.shared.f32 	%f32, [%r92];
	add.s32 	%r60, %r59, %r16;
	ld.shared.f32 	%f33, [%r60];
	fma.rn.f32 	%f34, %f32, %f33, %f31;
	ld.shared.f32 	%f35, [%r92+4];
	add.s32 	%r61, %r60, %r16;
	ld.shared.f32 	%f36, [%r61];
	fma.rn.f32 	%f37, %f35, %f36, %f34;
	ld.shared.f32 	%f38, [%r92+8];
	add.s32 	%r62, %r61, %r16;
	ld.shared.f32 	%f39, [%r62];
	fma.rn.f32 	%f40, %f38, %f39, %f37;
	ld.shared.f32 	%f41, [%r92+12];
	add.s32 	%r63, %r62, %r16;
	ld.shared.f32 	%f42, [%r63];
	fma.rn.f32 	%f71, %f41, %f42, %f40;
	add.s32 	%r94, %r94, 8;
	add.s32 	%r93, %r93, %r15;
	add.s32 	%r92, %r92, 32;
	setp.ne.s32 	%p4, %r94, 0;
	mov.u32 	%r96, %r11;
	@%p4 bra 	$L__BB1_5;
$L__BB1_6:
	setp.eq.s32 	%p5, %r9, 0;
	@%p5 bra 	$L__BB1_14;
	add.s32 	%r64, %r9, -1;
	setp.lt.u32 	%p6, %r64, 3;
	@%p6 bra 	$L__BB1_9;
	add.s32 	%r65, %r96, %r8;
	shl.b32 	%r66, %r65, 2;
	add.s32 	%r68, %r41, %r66;
	ld.shared.f32 	%f44, [%r68];
	mad.lo.s32 	%r69, %r96, %r33, %r3;
	shl.b32 	%r70, %r69, 2;
	add.s32 	%r71, %r6, %r70;
	ld.shared.f32 	%f45, [%r71];
	fma.rn.f32 	%f46, %f44, %f45, %f71;
	ld.shared.f32 	%f47, [%r68+4];
	add.s32 	%r72, %r71, %r16;
	ld.shared.f32 	%f48, [%r72];
	fma.rn.f32 	%f49, %f47, %f48, %f46;
	ld.shared.f32 	%f50, [%r68+8];
	add.s32 	%r73, %r72, %r16;
	ld.shared.f32 	%f51, [%r73];
	fma.rn.f32 	%f52, %f50, %f51, %f49;
	ld.shared.f32 	%f53, [%r68+12];
	add.s32 	%r74, %r73, %r16;
	ld.shared.f32 	%f54, [%r74];
	fma.rn.f32 	%f71, %f53, %f54, %f52;
	add.s32 	%r96, %r96, 4;
$L__BB1_9:
	setp.eq.s32 	%p7, %r10, 0;
	@%p7 bra 	$L__BB1_14;
	setp.eq.s32 	%p8, %r10, 1;
	@%p8 bra 	$L__BB1_12;
	add.s32 	%r75, %r96, %r8;
	shl.b32 	%r76, %r75, 2;
	add.s32 	%r78, %r41, %r76;
	ld.shared.f32 	%f56, [%r78];
	mad.lo.s32 	%r79, %r96, %r33, %r3;
	shl.b32 	%r80, %r79, 2;
	add.s32 	%r81, %r6, %r80;
	ld.shared.f32 	%f57, [%r81];
	fma.rn.f32 	%f58, %f56, %f57, %f71;
	ld.shared.f32 	%f59, [%r78+4];
	add.s32 	%r82, %r81, %r16;
	ld.shared.f32 	%f60, [%r82];
	fma.rn.f32 	%f71, %f59, %f60, %f58;
	add.s32 	%r96, %r96, 2;
$L__BB1_12:
	setp.eq.s32 	%p9, %r12, 0;
	@%p9 bra 	$L__BB1_14;
	add.s32 	%r83, %r96, %r8;
	shl.b32 	%r84, %r83, 2;
	add.s32 	%r86, %r41, %r84;
	ld.shared.f32 	%f61, [%r86];
	mad.lo.s32 	%r87, %r96, %r33, %r3;
	shl.b32 	%r88, %r87, 2;
	add.s32 	%r89, %r6, %r88;
	ld.shared.f32 	%f62, [%r89];
	fma.rn.f32 	%f71, %f61, %f62, %f71;
$L__BB1_14:
	bar.sync 	0;
	add.s32 	%r91, %r91, 1;
	setp.ne.s32 	%p10, %r91, %r5;
	@%p10 bra 	$L__BB1_2;
$L__BB1_15:
	ld.param.u64 	%rd13, [_Z15matmulKernel_V3PfS_S_iiii_param_2];
	cvta.to.global.u64 	%rd10, %rd13;
	mad.lo.s32 	%r90, %r32, %r2, %r4;
	mul.wide.s32 	%rd11, %r90, 4;
	add.s64 	%rd12, %rd10, %rd11;
	st.global.f32 	[%rd12], %f71;
	ret;

}
	// .globl	_Z15matmulKernel_V9ILi128ELi128ELi8ELi8ELi8EEvPfS0_S0_iii
.visible .entry _Z15matmulKernel_V9ILi128ELi128ELi8ELi8ELi8EEvPfS0_S0_iii(
	.param .u64 .ptr .align 1 _Z15matmulKernel_V9ILi128ELi128ELi8ELi8ELi8EEvPfS0_S0_iii_param_0,
	.param .u64 .ptr .align 1 _Z15matmulKernel_V9ILi128ELi128ELi8ELi8ELi8EEvPfS0_S0_iii_param_1,
	.param .u64 .ptr .align 1 _Z15matmulKernel_V9ILi128ELi128ELi8ELi8ELi8EEvPfS0_S0_iii_param_2,
	.param .u32 _Z15matmulKernel_V9ILi128ELi128ELi8ELi8ELi8EEvPfS0_S0_iii_param_3,
	.param .u32 _Z15matmulKernel_V9ILi128ELi128ELi8ELi8ELi8EEvPfS0_S0_iii_param_4,
	.param .u32 _Z15matmulKernel_V9ILi128ELi128ELi8ELi8ELi8EEvPfS0_S0_iii_param_5
)
{
	.reg .pred 	%p<245>;
	.reg .b32 	%r<586>;
	.reg .b32 	%f<691>;
	.reg .b64 	%rd<81>;
	// demoted variable
	.shared .align 4 .b8 _ZZ15matmulKernel_V9ILi128ELi128ELi8ELi8ELi8EEvPfS0_S0_iiiE8shared_A[8192];
	// demoted variable
	.shared .align 4 .b8 _ZZ15matmulKernel_V9ILi128ELi128ELi8ELi8ELi8EEvPfS0_S0_iiiE8shared_B[8192];
	ld.param.u64 	%rd13, [_Z15matmulKernel_V9ILi128ELi128ELi8ELi8ELi8EEvPfS0_S0_iii_param_0];
	ld.param.u64 	%rd14, [_Z15matmulKernel_V9ILi128ELi128ELi8ELi8ELi8EEvPfS0_S0_iii_param_1];
	ld.param.u32 	%r55, [_Z15matmulKernel_V9ILi128ELi128ELi8ELi8ELi8EEvPfS0_S0_iii_param_3];
	ld.param.u32 	%r56, [_Z15matmulKernel_V9ILi128ELi128ELi8ELi8ELi8EEvPfS0_S0_iii_param_4];
	cvta.to.global.u64 	%rd1, %rd14;
	cvta.to.global.u64 	%rd16, %rd13;
	mov.u32 	%r58, %ntid.x;
	mov.u32 	%r59, %ctaid.x;
	mul.lo.s32 	%r60, %r59, %r58;
	shl.b32 	%r61, %r60, 3;
	mov.u32 	%r62, %ntid.y;
	mov.u32 	%r63, %ctaid.y;
	mul.lo.s32 	%r64, %r63, %r62;
	shl.b32 	%r1, %r64, 3;
	add.s32 	%r65, %r56, 7;
	shr.s32 	%r66, %r65, 31;
	shr.u32 	%r67, %r66, 29;
	add.s32 	%r68, %r65, %r67;
	shr.s32 	%r2, %r68, 3;
	mov.u32 	%r69, %tid.x;
	mov.u32 	%r70, %tid.y;
	mad.lo.s32 	%r3, %r58, %r70, %r69;
	shr.u32 	%r71, %r3, 1;
	shr.u32 	%r4, %r3, 5;
	add.s32 	%r5, %r71, %r61;
	shl.b32 	%r72, %r3, 2;
	and.b32  	%r6, %r72, 4;
	mad.lo.s32 	%r73, %r56, %r5, %r6;
	mul.wide.s32 	%rd17, %r73, 4;
	add.s64 	%rd2, %rd16, %rd17;
	ld.global.f32 	%f1, [%rd2+4];
	ld.global.v2.f32 	{%f3, %f2}, [%rd2+8];
	setp.lt.s32 	%p1, %r5, %r55;
	shl.b32 	%r74, %r3, 9;
	and.b32  	%r75, %r74, 512;
	add.s32 	%r76, %r75, %r71;
	setp.lt.s32 	%p2, %r6, %r56;
	shl.b32 	%r77, %r76, 2;
	mov.u32 	%r78, _ZZ15matmulKernel_V9ILi128ELi128ELi8ELi8ELi8EEvPfS0_S0_iiiE8shared_A;
	add.s32 	%r7, %r78, %r77;
	and.pred  	%p3, %p1, %p2;
	@%p3 bra 	$L__BB2_2;
	mov.b32 	%r79, 0;
	st.shared.u32 	[%r7], %r79;
	bra.uni 	$L__BB2_3;
$L__BB2_2:
	ld.global.f32 	%f391, [%rd2];
	st.shared.f32 	[%r7], %f391;
$L__BB2_3:
	ld.param.u32 	%r491, [_Z15matmulKernel_V9ILi128ELi128ELi8ELi8ELi8EEvPfS0_S0_iii_param_4];
	ld.param.u32 	%r420, [_Z15matmulKernel_V9ILi128ELi128ELi8ELi8ELi8EEvPfS0_S0_iii_param_3];
	setp.ge.s32 	%p4, %r5, %r420;
	add.s32 	%r81, %r6, 1;
	setp.ge.s32 	%p5, %r81, %r491;
	or.pred  	%p6, %p4, %p5;
	@%p6 bra 	$L__BB2_5;
	st.shared.f32 	[%r7+512], %f1;
	bra.uni 	$L__BB2_6;
$L__BB2_5:
	mov.b32 	%r82, 0;
	st.shared.u32 	[%r7+512], %r82;
$L__BB2_6:
	ld.param.u32 	%r492, [_Z15matmulKernel_V9ILi128ELi128ELi8ELi8ELi8EEvPfS0_S0_iii_param_4];
	ld.param.u32 	%r421, [_Z15matmulKernel_V9ILi128ELi128ELi8ELi8ELi8EEvPfS0_S0_iii_param_3];
	setp.ge.s32 	%p7, %r5, %r421;
	add.s32 	%r84, %r6, 2;
	setp.ge.s32 	%p8, %r84, %r492;
	or.pred  	%p9, %p7, %p8;
	@%p9 bra 	$L__BB2_8;
	st.shared.f32 	[%r7+1024], %f3;
	bra.uni 	$L__BB2_9;
$L__BB2_8:
	mov.b32 	%r85, 0;
	st.shared.u32 	[%r7+1024], %r85;
$L__BB2_9:
	ld.param.u32 	%r493, [_Z15matmulKernel_V9ILi128ELi128ELi8ELi8ELi8EEvPfS0_S0_iii_param_4];
	ld.param.u32 	%r422, [_Z15matmulKernel_V9ILi128ELi128ELi8ELi8ELi8EEvPfS0_S0_iii_param_3];
	setp.ge.s32 	%p10, %r5, %r422;
	add.s32 	%r87, %r6, 3;
	setp.ge.s32 	%p11, %r87, %r493;
	or.pred  	%p12, %p10, %p11;
	@%p12 bra 	$L__BB2_11;
	st.shared.f32 	[%r7+1536], %f2;
	bra.uni 	$L__BB2_12;
$L__BB2_11:
	mov.b32 	%r88, 0;
	st.shared.u32 	[%r7+1536], %r88;
$L__BB2_12:
	ld.param.u32 	%r508, [_Z15matmulKernel_V9ILi128ELi128ELi8ELi8ELi8EEvPfS0_S0_iii_param_5];
	ld.param.u32 	%r494, [_Z15matmulKernel_V9ILi128ELi128ELi8ELi8ELi8EEvPfS0_S0_iii_param_4];
	shl.b32 	%r89, %r3, 4;
	mov.u32 	%r90, _ZZ15matmulKernel_V9ILi128ELi128ELi8ELi8ELi8EEvPfS0_S0_iiiE8shared_B;
	add.s32 	%r8, %r90, %r89;
	and.b32  	%r92, %r72, 124;
	add.s32 	%r9, %r92, %r1;
	mad.lo.s32 	%r93, %r508, %r4, %r9;
	mul.wide.s32 	%rd18, %r93, 4;
	add.s64 	%rd19, %rd1, %rd18;
	ld.global.v4.f32 	{%f392, %f393, %f394, %f395}, [%rd19];
	st.shared.v4.f32 	[%r8], {%f392, %f393, %f394, %f395};
	setp.lt.s32 	%p13, %r4, %r494;
	setp.lt.s32 	%p14, %r9, %r508;
	and.pred  	%p15, %p13, %p14;
	@%p15 bra 	$L__BB2_14;
	mov.b32 	%r94, 0;
	st.shared.u32 	[%r8], %r94;
$L__BB2_14:
	ld.param.u32 	%r509, [_Z15matmulKernel_V9ILi128ELi128ELi8ELi8ELi8EEvPfS0_S0_iii_param_5];
	ld.param.u32 	%r495, [_Z15matmulKernel_V9ILi128ELi128ELi8ELi8ELi8EEvPfS0_S0_iii_param_4];
	setp.lt.s32 	%p16, %r4, %r495;
	add.s32 	%r95, %r9, 1;
	setp.lt.s32 	%p17, %r95, %r509;
	and.pred  	%p18, %p16, %p17;
	@%p18 bra 	$L__BB2_16;
	mov.b32 	%r96, 0;
	st.shared.u32 	[%r8+4], %r96;
$L__BB2_16:
	ld.param.u32 	%r510, [_Z15matmulKernel_V9ILi128ELi128ELi8ELi8ELi8EEvPfS0_S0_iii_param_5];
	ld.param.u32 	%r496, [_Z15matmulKernel_V9ILi128ELi128ELi8ELi8ELi8EEvPfS0_S0_iii_param_4];
	setp.lt.s32 	%p19, %r4, %r496;
	add.s32 	%r97, %r9, 2;
	setp.lt.s32 	%p20, %r97, %r510;
	and.pred  	%p21, %p19, %p20;
	@%p21 bra 	$L__BB2_18;
	mov.b32 	%r98, 0;
	st.shared.u32 	[%r8+8], %r98;
$L__BB2_18:
	ld.param.u32 	%r511, [_Z15matmulKernel_V9ILi128ELi128ELi8ELi8ELi8EEvPfS0_S0_iii_param_5];
	ld.param.u32 	%r497, [_Z15matmulKernel_V9ILi128ELi128ELi8ELi8ELi8EEvPfS0_S0_iii_param_4];
	setp.lt.s32 	%p22, %r4, %r497;
	add.s32 	%r99, %r9, 3;
	setp.lt.s32 	%p23, %r99, %r511;
	and.pred  	%p24, %p22, %p23;
	@%p24 bra 	$L__BB2_20;
	mov.b32 	%r100, 0;
	st.shared.u32 	[%r8+12], %r100;
$L__BB2_20:
	ld.param.u32 	%r498, [_Z15matmulKernel_V9ILi128ELi128ELi8ELi8ELi8EEvPfS0_S0_iii_param_4];
	bar.sync 	0;
	setp.lt.s32 	%p25, %r498, 9;
	mov.f32 	%f499, 0f00000000;
	mov.f32 	%f500, %f499;
	mov.f32 	%f501, %f499;
	mov.f32 	%f502, %f499;
	mov.f32 	%f503, %f499;
	mov.f32 	%f504, %f499;
	mov.f32 	%f505, %f499;
	mov.f32 	%f506, %f499;
	mov.f32 	%f507, %f499;
	mov.f32 	%f508, %f499;
	mov.f32 	%f509, %f499;
	mov.f32 	%f510, %f499;
	mov.f32 	%f511, %f499;
	mov.f32 	%f512, %f499;
	mov.f32 	%f513, %f499;
	mov.f32 	%f514, %f499;
	mov.f32 	%f515, %f499;
	mov.f32 	%f516, %f499;
	mov.f32 	%f517, %f499;
	mov.f32 	%f518, %f499;
	mov.f32 	%f519, %f499;
	mov.f32 	%f520, %f499;
	mov.f32 	%f521, %f499;
	mov.f32 	%f522, %f499;
	mov.f32 	%f523, %f499;
	mov.f32 	%f524, %f499;
	mov.f32 	%f525, %f499;
	mov.f32 	%f526, %f499;
	mov.f32 	%f527, %f499;
	mov.f32 	%f528, %f499;
	mov.f32 	%f529, %f499;
	mov.f32 	%f530, %f499;
	mov.f32 	%f531, %f499;
	mov.f32 	%f532, %f499;
	mov.f32 	%f533, %f499;
	mov.f32 	%f534, %f499;
	mov.f32 	%f535, %f499;
	mov.f32 	%f536, %f499;
	mov.f32 	%f537, %f499;
	mov.f32 	%f538, %f499;
	mov.f32 	%f539, %f499;
	mov.f32 	%f540, %f499;
	mov.f32 	%f541, %f499;
	mov.f32 	%f542, %f499;
	mov.f32 	%f543, %f499;
	mov.f32 	%f544, %f499;
	mov.f32 	%f545, %f499;
	mov.f32 	%f546, %f499;
	mov.f32 	%f547, %f499;
	mov.f32 	%f548, %f499;
	mov.f32 	%f549, %f499;
	mov.f32 	%f550, %f499;
	mov.f32 	%f551, %f499;
	mov.f32 	%f552, %f499;
	mov.f32 	%f553, %f499;
	mov.f32 	%f554, %f499;
	mov.f32 	%f555, %f499;
	mov.f32 	%f556, %f499;
	mov.f32 	%f557, %f499;
	mov.f32 	%f558, %f499;
	mov.f32 	%f559, %f499;
	mov.f32 	%f560, %f499;
	mov.f32 	%f561, %f499;
	mov.f32 	%f562, %f499;
	@%p25 bra 	$L__BB2_45;
	max.s32 	%r10, %r2, 2;
	mov.b32 	%r581, 1;
	mov.f32 	%f499, 0f00000000;
$L__BB2_22:
	ld.param.u32 	%r499, [_Z15matmulKernel_V9ILi128ELi128ELi8ELi8ELi8EEvPfS0_S0_iii_param_4];
	ld.param.u32 	%r423, [_Z15matmulKernel_V9ILi128ELi128ELi8ELi8ELi8EEvPfS0_S0_iii_param_3];
	ld.param.u64 	%rd73, [_Z15matmulKernel_V9ILi128ELi128ELi8ELi8ELi8EEvPfS0_S0_iii_param_0];
	mov.u32 	%r107, %ctaid.x;
	mul.lo.s32 	%r108, %r107, %r58;
	shl.b32 	%r109, %r108, 3;
	add.s32 	%r110, %r71, %r109;
	setp.lt.s32 	%p26, %r110, %r423;
	shl.b32 	%r111, %r581, 3;
	shl.b32 	%r112, %r3, 2;
	and.b32  	%r113, %r112, 4;
	or.b32  	%r114, %r111, %r113;
	mad.lo.s32 	%r115, %r499, %r110, %r114;
	cvta.to.global.u64 	%rd20, %rd73;
	mul.wide.s32 	%rd21, %r115, 4;
	add.s64 	%rd22, %rd20, %rd21;
	ld.global.f32 	%f68, [%rd22+4];
	ld.global.v2.f32 	{%f70, %f69}, [%rd22+8];
	setp.lt.s32 	%p27, %r114, %r499;
	and.pred  	%p28, %p26, %p27;
	@%p28 bra 	$L__BB2_24;
	mov.u32 	%r116, %ntid.x;
	mov.u32 	%r117, %tid.y;
	mov.u32 	%r118, %tid.x;
	mad.lo.s32 	%r119, %r116, %r117, %r118;
	shl.b32 	%r120, %r119, 9;
	and.b32  	%r121, %r120, 512;
	shr.u32 	%r122, %r119, 1;
	add.s32 	%r123, %r121, %r122;
	shl.b32 	%r124, %r123, 2;
	mov.u32 	%r125, _ZZ15matmulKernel_V9ILi128ELi128ELi8ELi8ELi8EEvPfS0_S0_iiiE8shared_A;
	add.s32 	%r126, %r125, %r124;
	shl.b32 	%r127, %r581, 12;
	and.b32  	%r128, %r127, 4096;
	add.s32 	%r129, %r126, %r128;
	mov.b32 	%r130, 0;
	st.shared.u32 	[%r129], %r130;
	bra.uni 	$L__BB2_25;
$L__BB2_24:
	ld.param.u32 	%r500, [_Z15matmulKernel_V9ILi128ELi128ELi8ELi8ELi8EEvPfS0_S0_iii_param_4];
	ld.param.u64 	%rd74, [_Z15matmulKernel_V9ILi128ELi128ELi8ELi8ELi8EEvPfS0_S0_iii_param_0];
	cvta.to.global.u64 	%rd23, %rd74;
	mov.u32 	%r131, %ntid.x;
	mov.u32 	%r132, %tid.y;
	mov.u32 	%r133, %tid.x;
	mad.lo.s32 	%r134, %r131, %r132, %r133;
	shr.u32 	%r135, %r134, 1;
	mov.u32 	%r136, %ctaid.x;
	mul.lo.s32 	%r137, %r136, %r131;
	shl.b32 	%r138, %r137, 3;
	add.s32 	%r139, %r135, %r138;
	shl.b32 	%r140, %r581, 3;
	shl.b32 	%r141, %r134, 2;
	and.b32  	%r142, %r141, 4;
	or.b32  	%r143, %r140, %r142;
	mad.lo.s32 	%r144, %r500, %r139, %r143;
	mul.wide.s32 	%rd24, %r144, 4;
	add.s64 	%rd25, %rd23, %rd24;
	ld.global.f32 	%f398, [%rd25];
	shl.b32 	%r145, %r134, 9;
	and.b32  	%r146, %r145, 512;
	add.s32 	%r147, %r146, %r135;
	shl.b32 	%r148, %r147, 2;
	mov.u32 	%r149, _ZZ15matmulKernel_V9ILi128ELi128ELi8ELi8ELi8EEvPfS0_S0_iiiE8shared_A;
	add.s32 	%r150, %r149, %r148;
	shl.b32 	%r151, %r581, 12;
	and.b32  	%r152, %r151, 4096;
	add.s32 	%r153, %r150, %r152;
	st.shared.f32 	[%r153], %f398;
$L__BB2_25:
	ld.param.u32 	%r501, [_Z15matmulKernel_V9ILi128ELi128ELi8ELi8ELi8EEvPfS0_S0_iii_param_4];
	ld.param.u32 	%r424, [_Z15matmulKernel_V9ILi128ELi128ELi8ELi8ELi8EEvPfS0_S0_iii_param_3];
	mov.u32 	%r154, %ntid.x;
	mov.u32 	%r155, %tid.y;
	mov.u32 	%r156, %tid.x;
	mad.lo.s32 	%r157, %r154, %r155, %r156;
	shr.u32 	%r158, %r157, 1;
	mov.u32 	%r159, %ctaid.x;
	mul.lo.s32 	%r160, %r159, %r154;
	shl.b32 	%r161, %r160, 3;
	add.s32 	%r162, %r158, %r161;
	setp.lt.s32 	%p29, %r162, %r424;
	shl.b32 	%r163, %r581, 3;
	shl.b32 	%r164, %r157, 2;
	and.b32  	%r165, %r164, 4;
	or.b32  	%r166, %r163, %r165;
	add.s32 	%r168, %r166, 1;
	setp.lt.s32 	%p30, %r168, %r501;
	and.pred  	%p31, %p29, %p30;
	@%p31 bra 	$L__BB2_27;
	shl.b32 	%r173, %r157, 9;
	and.b32  	%r174, %r173, 512;
	add.s32 	%r176, %r174, %r158;
	shl.b32 	%r177, %r176, 2;
	mov.u32 	%r178, _ZZ15matmulKernel_V9ILi128ELi128ELi8ELi8ELi8EEvPfS0_S0_iiiE8shared_A;
	add.s32 	%r179, %r178, %r177;
	shl.b32 	%r180, %r581, 12;
	and.b32  	%r181, %r180, 4096;
	add.s32 	%r182, %r179, %r181;
	mov.b32 	%r183, 0;
	st.shared.u32 	[%r182+512], %r183;
	bra.uni 	$L__BB2_28;
$L__BB2_27:
	mov.u32 	%r186, %tid.x;
	mad.lo.s32 	%r187, %r154, %r155, %r186;
	shl.b32 	%r188, %r187, 9;
	and.b32  	%r189, %r188, 512;
	shr.u32 	%r190, %r187, 1;
	add.s32 	%r191, %r189, %r190;
	shl.b32 	%r192, %r191, 2;
	mov.u32 	%r193, _ZZ15matmulKernel_V9ILi128ELi128ELi8ELi8ELi8EEvPfS0_S0_iiiE8shared_A;
	add.s32 	%r194, %r193, %r192;
	shl.b32 	%r195, %r581, 12;
	and.b32  	%r196, %r195, 4096;
	add.s32 	%r197, %r194, %r196;
	st.shared.f32 	[%r197+512], %f68;
$L__BB2_28:
	ld.param.u32 	%r502, [_Z15matmulKernel_V9ILi128ELi128ELi8ELi8ELi8EEvPfS0_S0_iii_param_4];
	ld.param.u32 	%r425, [_Z15matmulKernel_V9ILi128ELi128ELi8ELi8ELi8EEvPfS0_S0_iii_param_3];
	mov.u32 	%r198, %ntid.x;
	mov.u32 	%r199, %tid.y;
	mov.u32 	%r200, %tid.x;
	mad.lo.s32 	%r201, %r198, %r199, %r200;
	shr.u32 	%r202, %r201, 1;
	mov.u32 	%r203, %ctaid.x;
	mul.lo.s32 	%r204, %r203, %r198;
	shl.b32 	%r205, %r204, 3;
	add.s32 	%r206, %r202, %r205;
	setp.lt.s32 	%p32, %r206, %r425;
	shl.b32 	%r207, %r581, 3;
	shl.b32 	%r208, %r201, 2;
	and.b32  	%r209, %r208, 4;
	or.b32  	%r210, %r207, %r209;
	add.s32 	%r212, %r210, 2;
	setp.lt.s32 	%p33, %r212, %r502;
	and.pred  	%p34, %p32, %p33;
	@%p34 bra 	$L__BB2_30;
	shl.b32 	%r217, %r201, 9;
	and.b32  	%r218, %r217, 512;
	add.s32 	%r220, %r218, %r202;
	shl.b32 	%r221, %r220, 2;
	mov.u32 	%r222, _ZZ15matmulKernel_V9ILi128ELi128ELi8ELi8ELi8EEvPfS0_S0_iiiE8shared_A;
	add.s32 	%r223, %r222, %r221;
	shl.b32 	%r224, %r581, 12;
	and.b32  	%r225, %r224, 4096;
	add.s32 	%r226, %r223, %r225;
	mov.b32 	%r227, 0;
	st.shared.u32 	[%r226+1024], %r227;
	bra.uni 	$L__BB2_31;
$L__BB2_30:
	mov.u32 	%r230, %tid.x;
	mad.lo.s32 	%r231, %r198, %r199, %r230;
	shl.b32 	%r232, %r231, 9;
	and.b32  	%r233, %r232, 512;
	shr.u32 	%r234, %r231, 1;
	add.s32 	%r235, %r233, %r234;
	shl.b32 	%r236, %r235, 2;
	mov.u32 	%r237, _ZZ15matmulKernel_V9ILi128ELi128ELi8ELi8ELi8EEvPfS0_S0_iiiE8shared_A;
	add.s32 	%r238, %r237, %r236;
	shl.b32 	%r239, %r581, 12;
	and.b32  	%r240, %r239, 4096;
	add.s32 	%r241, %r238, %r240;
	st.shared.f32 	[%r241+1024], %f70;
$L__BB2_31:
	ld.param.u32 	%r503, [_Z15matmulKernel_V9ILi128ELi128ELi8ELi8ELi8EEvPfS0_S0_iii_param_4];
	ld.param.u32 	%r426, [_Z15matmulKernel_V9ILi128ELi128ELi8ELi8ELi8EEvPfS0_S0_iii_param_3];
	mov.u32 	%r243, %tid.y;
	mov.u32 	%r244, %tid.x;
	mad.lo.s32 	%r245, %r198, %r243, %r244;
	shr.u32 	%r246, %r245, 1;
	mov.u32 	%r247, %ctaid.x;
	mul.lo.s32 	%r248, %r247, %r198;
	shl.b32 	%r249, %r248, 3;
	add.s32 	%r250, %r246, %r249;
	setp.lt.s32 	%p35, %r250, %r426;
	shl.b32 	%r251, %r581, 3;
	shl.b32 	%r252, %r245, 2;
	and.b32  	%r253, %r252, 4;
	or.b32  	%r254, %r251, %r253;
	add.s32 	%r256, %r254, 3;
	setp.lt.s32 	%p36, %r256, %r503;
	and.pred  	%p37, %p35, %p36;
	@%p37 bra 	$L__BB2_33;
	shl.b32 	%r261, %r245, 9;
	and.b32  	%r262, %r261, 512;
	add.s32 	%r264, %r262, %r246;
	shl.b32 	%r265, %r264, 2;
	mov.u32 	%r266, _ZZ15matmulKernel_V9ILi128ELi128ELi8ELi8ELi8EEvPfS0_S0_iiiE8shared_A;
	add.s32 	%r267, %r266, %r265;
	shl.b32 	%r268, %r581, 12;
	and.b32  	%r269, %r268, 4096;
	add.s32 	%r270, %r267, %r269;
	mov.b32 	%r271, 0;
	st.shared.u32 	[%r270+1536], %r271;
	bra.uni 	$L__BB2_34;
$L__BB2_33:
	shl.b32 	%r276, %r245, 9;
	and.b32  	%r277, %r276, 512;
	add.s32 	%r279, %r277, %r246;
	shl.b32 	%r280, %r279, 2;
	mov.u32 	%r281, _ZZ15matmulKernel_V9ILi128ELi128ELi8ELi8ELi8EEvPfS0_S0_iiiE8shared_A;
	add.s32 	%r282, %r281, %r280;
	shl.b32 	%r283, %r581, 12;
	and.b32  	%r284, %r283, 4096;
	add.s32 	%r285, %r282, %r284;
	st.shared.f32 	[%r285+1536], %f69;
$L__BB2_34:
	ld.param.u32 	%r512, [_Z15matmulKernel_V9ILi128ELi128ELi8ELi8ELi8EEvPfS0_S0_iii_param_5];
	ld.param.u32 	%r504, [_Z15matmulKernel_V9ILi128ELi128ELi8ELi8ELi8EEvPfS0_S0_iii_param_4];
	ld.param.u64 	%rd75, [_Z15matmulKernel_V9ILi128ELi128ELi8ELi8ELi8EEvPfS0_S0_iii_param_1];
	setp.lt.s32 	%p38, %r9, %r512;
	mov.u32 	%r286, %ntid.x;
	mov.u32 	%r287, %tid.y;
	mov.u32 	%r288, %tid.x;
	mad.lo.s32 	%r289, %r286, %r287, %r288;
	shl.b32 	%r290, %r289, 4;
	mov.u32 	%r291, _ZZ15matmulKernel_V9ILi128ELi128ELi8ELi8ELi8EEvPfS0_S0_iiiE8shared_B;
	add.s32 	%r12, %r291, %r290;
	shl.b32 	%r292, %r581, 12;
	and.b32  	%r293, %r292, 4096;
	add.s32 	%r294, %r12, %r293;
	shl.b32 	%r295, %r581, 3;
	shr.u32 	%r296, %r289, 5;
	add.s32 	%r297, %r295, %r296;
	mad.lo.s32 	%r298, %r297, %r512, %r9;
	cvta.to.global.u64 	%rd26, %rd75;
	mul.wide.s32 	%rd27, %r298, 4;
	add.s64 	%rd28, %rd26, %rd27;
	ld.global.v4.f32 	{%f399, %f400, %f401, %f402}, [%rd28];
	st.shared.v4.f32 	[%r294], {%f399, %f400, %f401, %f402};
	setp.lt.s32 	%p39, %r297, %r504;
	and.pred  	%p40, %p39, %p38;
	@%p40 bra 	$L__BB2_36;
	mov.b32 	%r302, 0;
	st.shared.u32 	[%r294], %r302;
$L__BB2_36:
	ld.param.u32 	%r513, [_Z15matmulKernel_V9ILi128ELi128ELi8ELi8ELi8EEvPfS0_S0_iii_param_5];
	ld.param.u32 	%r505, [_Z15matmulKernel_V9ILi128ELi128ELi8ELi8ELi8EEvPfS0_S0_iii_param_4];
	mov.u32 	%r305, %tid.y;
	mov.u32 	%r306, %tid.x;
	mad.lo.s32 	%r307, %r286, %r305, %r306;
	shr.u32 	%r308, %r307, 5;
	add.s32 	%r309, %r295, %r308;
	setp.lt.s32 	%p41, %r309, %r505;
	add.s32 	%r310, %r9, 1;
	setp.lt.s32 	%p42, %r310, %r513;
	and.pred  	%p43, %p41, %p42;
	@%p43 bra 	$L__BB2_38;
	shl.b32 	%r315, %r307, 4;
	mov.u32 	%r316, _ZZ15matmulKernel_V9ILi128ELi128ELi8ELi8ELi8EEvPfS0_S0_iiiE8shared_B;
	add.s32 	%r317, %r316, %r315;
	shl.b32 	%r318, %r581, 12;
	and.b32  	%r319, %r318, 4096;
	add.s32 	%r320, %r317, %r319;
	mov.b32 	%r321, 0;
	st.shared.u32 	[%r320+4], %r321;
$L__BB2_38:
	ld.param.u32 	%r514, [_Z15matmulKernel_V9ILi128ELi128ELi8ELi8ELi8EEvPfS0_S0_iii_param_5];
	ld.param.u32 	%r506, [_Z15matmulKernel_V9ILi128ELi128ELi8ELi8ELi8EEvPfS0_S0_iii_param_4];
	mov.u32 	%r323, %ntid.x;
	mov.u32 	%r325, %tid.x;
	mad.lo.s32 	%r326, %r323, %r305, %r325;
	shr.u32 	%r327, %r326, 5;
	add.s32 	%r328, %r295, %r327;
	setp.lt.s32 	%p44, %r328, %r506;
	add.s32 	%r329, %r9, 2;
	setp.lt.s32 	%p45, %r329, %r514;
	and.pred  	%p46, %p44, %p45;
	@%p46 bra 	$L__BB2_40;
	mov.u32 	%r331, %tid.y;
	mad.lo.s32 	%r333, %r323, %r331, %r325;
	shl.b32 	%r334, %r333, 4;
	mov.u32 	%r335, _ZZ15matmulKernel_V9ILi128ELi128ELi8ELi8ELi8EEvPfS0_S0_iiiE8shared_B;
	add.s32 	%r336, %r335, %r334;
	shl.b32 	%r337, %r581, 12;
	and.b32  	%r338, %r337, 4096;
	add.s32 	%r339, %r336, %r338;
	mov.b32 	%r340, 0;
	st.shared.u32 	[%r339+8], %r340;
$L__BB2_40:
	ld.param.u32 	%r515, [_Z15matmulKernel_V9ILi128ELi128ELi8ELi8ELi8EEvPfS0_S0_iii_param_5];
	ld.param.u32 	%r507, [_Z15matmulKernel_V9ILi128ELi128ELi8ELi8ELi8EEvPfS0_S0_iii_param_4];
	mov.u32 	%r343, %tid.y;
	mov.u32 	%r344, %tid.x;
	mad.lo.s32 	%r345, %r323, %r343, %r344;
	shr.u32 	%r346, %r345, 5;
	add.s32 	%r347, %r295, %r346;
	setp.lt.s32 	%p47, %r347, %r507;
	add.s32 	%r348, %r9, 3;
	setp.lt.s32 	%p48, %r348, %r515;
	and.pred  	%p49, %p47, %p48;
	@%p49 bra 	$L__BB2_42;
	shl.b32 	%r353, %r345, 4;
	mov.u32 	%r354, _ZZ15matmulKernel_V9ILi128ELi128ELi8ELi8ELi8EEvPfS0_S0_iiiE8shared_B;
	add.s32 	%r355, %r354, %r353;
	shl.b32 	%r356, %r581, 12;
	and.b32  	%r357, %r356, 4096;
	add.s32 	%r358, %r355, %r357;
	mov.b32 	%r359, 0;
	st.shared.u32 	[%r358+12], %r359;
$L__BB2_42:
	bar.sync 	0;
	shl.b32 	%r361, %r581, 12;
	not.b32 	%r362, %r361;
	and.b32  	%r363, %r362, 4096;
	shl.b32 	%r365, %r343, 5;
	mov.u32 	%r366, _ZZ15matmulKernel_V9ILi128ELi128ELi8ELi8ELi8EEvPfS0_S0_iiiE8shared_B;
	add.s32 	%r367, %r365, %r366;
	add.s32 	%r368, %r367, %r363;
	add.s32 	%r582, %r368, 16;
	mov.b32 	%r583, 16;
$L__BB2_43:
	mov.u32 	%r369, %tid.x;
	shl.b32 	%r370, %r369, 5;
	mov.u32 	%r371, _ZZ15matmulKernel_V9ILi128ELi128ELi8ELi8ELi8EEvPfS0_S0_iiiE8shared_A;
	add.s32 	%r372, %r371, %r370;
	shl.b32 	%r373, %r581, 12;
	not.b32 	%r374, %r373;
	and.b32  	%r375, %r374, 4096;
	add.s32 	%r376, %r372, %r375;
	add.s32 	%r377, %r376, %r583;
	ld.shared.v4.f32 	{%f403, %f404, %f405, %f406}, [%r377+-16];
	ld.shared.v4.f32 	{%f407, %f408, %f409, %f410}, [%r377];
	ld.shared.v4.f32 	{%f411, %f412, %f413, %f414}, [%r582+-16];
	ld.shared.v4.f32 	{%f415, %f416, %f417, %f418}, [%r582];
	fma.rn.f32 	%f562, %f403, %f411, %f562;
	fma.rn.f32 	%f561, %f403, %f412, %f561;
	fma.rn.f32 	%f560, %f403, %f413, %f560;
	fma.rn.f32 	%f559, %f403, %f414, %f559;
	fma.rn.f32 	%f558, %f403, %f415, %f558;
	fma.rn.f32 	%f557, %f403, %f416, %f557;
	fma.rn.f32 	%f556, %f403, %f417, %f556;
	fma.rn.f32 	%f555, %f403, %f418, %f555;
	fma.rn.f32 	%f554, %f404, %f411, %f554;
	fma.rn.f32 	%f553, %f404, %f412, %f553;
	fma.rn.f32 	%f552, %f404, %f413, %f552;
	fma.rn.f32 	%f551, %f404, %f414, %f551;
	fma.rn.f32 	%f550, %f404, %f415, %f550;
	fma.rn.f32 	%f549, %f404, %f416, %f549;
	fma.rn.f32 	%f548, %f404, %f417, %f548;
	fma.rn.f32 	%f547, %f404, %f418, %f547;
	fma.rn.f32 	%f546, %f405, %f411, %f546;
	fma.rn.f32 	%f545, %f405, %f412, %f545;
	fma.rn.f32 	%f544, %f405, %f413, %f544;
	fma.rn.f32 	%f543, %f405, %f414, %f543;
	fma.rn.f32 	%f542, %f405, %f415, %f542;
	fma.rn.f32 	%f541, %f405, %f416, %f541;
	fma.rn.f32 	%f540, %f405, %f417, %f540;
	fma.rn.f32 	%f539, %f405, %f418, %f539;
	fma.rn.f32 	%f538, %f406, %f411, %f538;
	fma.rn.f32 	%f537, %f406, %f412, %f537;
	fma.rn.f32 	%f536, %f406, %f413, %f536;
	fma.rn.f32 	%f535, %f406, %f414, %f535;
	fma.rn.f32 	%f534, %f406, %f415, %f534;
	fma.rn.f32 	%f533, %f406, %f416, %f533;
	fma.rn.f32 	%f532, %f406, %f417, %f532;
	fma.rn.f32 	%f531, %f406, %f418, %f531;
	fma.rn.f32 	%f530, %f407, %f411, %f530;
	fma.rn.f32 	%f529, %f407, %f412, %f529;
	fma.rn.f32 	%f528, %f407, %f413, %f528;
	fma.rn.f32 	%f527, %f407, %f414, %f527;
	fma.rn.f32 	%f526, %f407, %f415, %f526;
	fma.rn.f32 	%f525, %f407, %f416, %f525;
	fma.rn.f32 	%f524, %f407, %f417, %f524;
	fma.rn.f32 	%f523, %f407, %f418, %f523;
	fma.rn.f32 	%f522, %f408, %f411, %f522;
	fma.rn.f32 	%f521, %f408, %f412, %f521;
	fma.rn.f32 	%f520, %f408, %f413, %f520;
	fma.rn.f32 	%f519, %f408, %f414, %f519;
	fma.rn.f32 	%f518, %f408, %f415, %f518;
	fma.rn.f32 	%f517, %f408, %f416, %f517;
	fma.rn.f32 	%f516, %f408, %f417, %f516;
	fma.rn.f32 	%f515, %f408, %f418, %f515;
	fma.rn.f32 	%f514, %f409, %f411, %f514;
	fma.rn.f32 	%f513, %f409, %f412, %f513;
	fma.rn.f32 	%f512, %f409, %f413, %f512;
	fma.rn.f32 	%f511, %f409, %f414, %f511;
	fma.rn.f32 	%f510, %f409, %f415, %f510;
	fma.rn.f32 	%f509, %f409, %f416, %f509;
	fma.rn.f32 	%f508, %f409, %f417, %f508;
	fma.rn.f32 	%f507, %f409, %f418, %f507;
	fma.rn.f32 	%f506, %f410, %f411, %f506;
	fma.rn.f32 	%f505, %f410, %f412, %f505;
	fma.rn.f32 	%f504, %f410, %f413, %f504;
	fma.rn.f32 	%f503, %f410, %f414, %f503;
	fma.rn.f32 	%f502, %f410, %f415, %f502;
	fma.rn.f32 	%f501, %f410, %f416, %f501;
	fma.rn.f32 	%f500, %f410, %f417, %f500;
	fma.rn.f32 	%f499, %f410, %f418, %f499;
	add.s32 	%r583, %r583, 512;
	add.s32 	%r582, %r582, 512;
	setp.ne.s32 	%p50, %r583, 4112;
	@%p50 bra 	$L__BB2_43;
	bar.sync 	0;
	add.s32 	%r581, %r581, 1;
	setp.ne.s32 	%p51, %r581, %r10;
	@%p51 bra 	$L__BB2_22;
$L__BB2_45:
	add.s32 	%r379, %r2, -1;
	shr.u32 	%r380, %r379, 31;
	add.s32 	%r381, %r379, %r380;
	and.b32  	%r382, %r381, -2;
	sub.s32 	%r383, %r379, %r382;
	shl.b32 	%r384, %r383, 12;
	mov.u32 	%r385, %tid.x;
	shl.b32 	%r386, %r385, 5;
	add.s32 	%r387, %r384, %r386;
	mov.u32 	%r388, _ZZ15matmulKernel_V9ILi128ELi128ELi8ELi8ELi8EEvPfS0_S0_iiiE8shared_A;
	add.s32 	%r19, %r388, %r387;
	mov.u32 	%r389, %tid.y;
	shl.b32 	%r390, %r389, 5;
	add.s32 	%r391, %r384, %r390;
	mov.u32 	%r392, _ZZ15matmulKernel_V9ILi128ELi128ELi8ELi8ELi8EEvPfS0_S0_iiiE8shared_B;
	add.s32 	%r393, %r391, %r392;
	add.s32 	%r584, %r393, 16;
	mov.b32 	%r585, 16;
$L__BB2_46:
	add.s32 	%r394, %r19, %r585;
	ld.shared.v4.f32 	{%f419, %f420, %f421, %f422}, [%r394+-16];
	ld.shared.v4.f32 	{%f423, %f424, %f425, %f426}, [%r394];
	ld.shared.v4.f32 	{%f427, %f428, %f429, %f430}, [%r584+-16];
	ld.shared.v4.f32 	{%f431, %f432, %f433, %f434}, [%r584];
	fma.rn.f32 	%f562, %f419, %f427, %f562;
	fma.rn.f32 	%f561, %f419, %f428, %f561;
	fma.rn.f32 	%f560, %f419, %f429, %f560;
	fma.rn.f32 	%f559, %f419, %f430, %f559;
	fma.rn.f32 	%f558, %f419, %f431, %f558;
	fma.rn.f32 	%f557, %f419, %f432, %f557;
	fma.rn.f32 	%f556, %f419, %f433, %f556;
	fma.rn.f32 	%f555, %f419, %f434, %f555;
	fma.rn.f32 	%f554, %f420, %f427, %f554;
	fma.rn.f32 	%f553, %f420, %f428, %f553;
	fma.rn.f32 	%f552, %f420, %f429, %f552;
	fma.rn.f32 	%f551, %f420, %f430, %f551;
	fma.rn.f32 	%f550, %f420, %f431, %f550;
	fma.rn.f32 	%f549, %f420, %f432, %f549;
	fma.rn.f32 	%f548, %f420, %f433, %f548;
	fma.rn.f32 	%f547, %f420, %f434, %f547;
	fma.rn.f32 	%f546, %f421, %f427, %f546;
	fma.rn.f32 	%f545, %f421, %f428, %f545;
	fma.rn.f32 	%f544, %f421, %f429, %f544;
	fma.rn.f32 	%f543, %f421, %f430, %f543;
	fma.rn.f32 	%f542, %f421, %f431, %f542;
	fma.rn.f32 	%f541, %f421, %f432, %f541;
	fma.rn.f32 	%f540, %f421, %f433, %f540;
	fma.rn.f32 	%f539, %f421, %f434, %f539;
	fma.rn.f32 	%f538, %f422, %f427, %f538;
	fma.rn.f32 	%f537, %f422, %f428, %f537;
	fma.rn.f32 	%f536, %f422, %f429, %f536;
	fma.rn.f32 	%f535, %f422, %f430, %f535;
	fma.rn.f32 	%f534, %f422, %f431, %f534;
	fma.rn.f32 	%f533, %f422, %f432, %f533;
	fma.rn.f32 	%f532, %f422, %f433, %f532;
	fma.rn.f32 	%f531, %f422, %f434, %f531;
	fma.rn.f32 	%f530, %f423, %f427, %f530;
	fma.rn.f32 	%f529, %f423, %f428, %f529;
	fma.rn.f32 	%f528, %f423, %f429, %f528;
	fma.rn.f32 	%f527, %f423, %f430, %f527;
	fma.rn.f32 	%f526, %f423, %f431, %f526;
	fma.rn.f32 	%f525, %f423, %f432, %f525;
	fma.rn.f32 	%f524, %f423, %f433, %f524;
	fma.rn.f32 	%f523, %f423, %f434, %f523;
	fma.rn.f32 	%f522, %f424, %f427, %f522;
	fma.rn.f32 	%f521, %f424, %f428, %f521;
	fma.rn.f32 	%f520, %f424, %f429, %f520;
	fma.rn.f32 	%f519, %f424, %f430, %f519;
	fma.rn.f32 	%f518, %f424, %f431, %f518;
	fma.rn.f32 	%f517, %f424, %f432, %f517;
	fma.rn.f32 	%f516, %f424, %f433, %f516;
	fma.rn.f32 	%f515, %f424, %f434, %f515;
	fma.rn.f32 	%f514, %f425, %f427, %f514;
	fma.rn.f32 	%f513, %f425, %f428, %f513;
	fma.rn.f32 	%f512, %f425, %f429, %f512;
	fma.rn.f32 	%f511, %f425, %f430, %f511;
	fma.rn.f32 	%f510, %f425, %f431, %f510;
	fma.rn.f32 	%f509, %f425, %f432, %f509;
	fma.rn.f32 	%f508, %f425, %f433, %f508;
	fma.rn.f32 	%f507, %f425, %f434, %f507;
	fma.rn.f32 	%f506, %f426, %f427, %f506;
	fma.rn.f32 	%f505, %f426, %f428, %f505;
	fma.rn.f32 	%f504, %f426, %f429, %f504;
	fma.rn.f32 	%f503, %f426, %f430, %f503;
	fma.rn.f32 	%f502, %f426, %f431, %f502;
	fma.rn.f32 	%f501, %f426, %f432, %f501;
	fma.rn.f32 	%f500, %f426, %f433, %f500;
	fma.rn.f32 	%f499, %f426, %f434, %f499;
	add.s32 	%r585, %r585, 512;
	add.s32 	%r584, %r584, 512;
	setp.ne.s32 	%p52, %r585, 4112;
	@%p52 bra 	$L__BB2_46;
	ld.param.u32 	%r516, [_Z15matmulKernel_V9ILi128ELi128ELi8ELi8ELi8EEvPfS0_S0_iii_param_5];
	ld.param.u32 	%r427, [_Z15matmulKernel_V9ILi128ELi128ELi8ELi8ELi8EEvPfS0_S0_iii_param_3];
	mov.u32 	%r395, %tid.x;
	shl.b32 	%r396, %r395, 3;
	mov.u32 	%r397, %ctaid.x;
	mov.u32 	%r398, %ntid.x;
	mul.lo.s32 	%r399, %r397, %r398;
	shl.b32 	%r400, %r399, 3;
	add.s32 	%r25, %r400, %r396;
	setp.ge.s32 	%p53, %r25, %r427;
	mul.lo.s32 	%r26, %r25, %r516;
	mov.u32 	%r401, %ctaid.y;
	mov.u32 	%r402, %ntid.y;
	mul.lo.s32 	%r403, %r401, %r402;
	shl.b32 	%r404, %r403, 3;
	add.s32 	%r27, %r26, %r404;
	mov.u32 	%r405, %tid.y;
	shl.b32 	%r406, %r405, 3;
	add.s32 	%r407, %r406, %r404;
	setp.ge.s32 	%p54, %r407, %r516;
	or.pred  	%p55, %p53, %p54;
	@%p55 bra 	$L__BB2_49;
	ld.param.u64 	%rd76, [_Z15matmulKernel_V9ILi128ELi128ELi8ELi8ELi8EEvPfS0_S0_iii_param_2];
	add.s32 	%r408, %r407, %r26;
	cvta.to.global.u64 	%rd29, %rd76;
	mul.wide.s32 	%rd30, %r408, 4;
	add.s64 	%rd31, %rd29, %rd30;
	st.global.f32 	[%rd31], %f562;
$L__BB2_49:
	ld.param.u32 	%r517, [_Z15matmulKernel_V9ILi128ELi128ELi8ELi8ELi8EEvPfS0_S0_iii_param_5];
	ld.param.u32 	%r428, [_Z15matmulKernel_V9ILi128ELi128ELi8ELi8ELi8EEvPfS0_S0_iii_param_3];
	ld.param.u64 	%rd77, [_Z15matmulKernel_V9ILi128ELi128ELi8ELi8ELi8EEvPfS0_S0_iii_param_2];
	setp.ge.s32 	%p56, %r25, %r428;
	add.s32 	%r29, %r407, 1;
	setp.ge.s32 	%p57, %r29, %r517;
	cvt.u64.u32 	%rd3, %r406;
	cvt.s64.s32 	%rd32, %r27;
	add.s64 	%rd33, %rd32, %rd3;
	cvta.to.global.u64 	%rd34, %rd77;
	shl.b64 	%rd35, %rd33, 2;
	add.s64 	%rd4, %rd34, %rd35;
	or.pred  	%p58, %p56, %p57;
	@%p58 bra 	$L__BB2_51;
	st.global.f32 	[%rd4+4], %f561;
$L__BB2_51:
	ld.param.u32 	%r518, [_Z15matmulKernel_V9ILi128ELi128ELi8ELi8ELi8EEvPfS0_S0_iii_param_5];
	ld.param.u32 	%r429, [_Z15matmulKernel_V9ILi128ELi128ELi8ELi8ELi8EEvPfS0_S0_iii_param_3];
	setp.ge.s32 	%p59, %r25, %r429;
	add.s32 	%r30, %r407, 2;
	setp.ge.s32 	%p60, %r30, %r518;
	or.pred  	%p61, %p59, %p60;
	@%p61 bra 	$L__BB2_53;
	st.global.f32 	[%rd4+8], %f560;
$L__BB2_53:
	ld.param.u32 	%r519, [_Z15matmulKernel_V9ILi128ELi128ELi8ELi8ELi8EEvPfS0_S0_iii_param_5];
	ld.param.u32 	%r430, [_Z15matmulKernel_V9ILi128ELi128ELi8ELi8ELi8EEvPfS0_S0_iii_param_3];
	setp.ge.s32 	%p62, %r25, %r430;
	add.s32 	%r31, %r407, 3;
	setp.ge.s32 	%p63, %r31, %r519;
	or.pred  	%p64, %p62, %p63;
	@%p64 bra 	$L__BB2_55;
	st.global.f32 	[%rd4+12], %f559;
$L__BB2_55:
	ld.param.u32 	%r520, [_Z15matmulKernel_V9ILi128ELi128ELi8ELi8ELi8EEvPfS0_S0_iii_param_5];
	ld.param.u32 	%r431, [_Z15matmulKernel_V9ILi128ELi128ELi8ELi8ELi8EEvPfS0_S0_iii_param_3];
	setp.ge.s32 	%p65, %r25, %r431;
	add.s32 	%r32, %r407, 4;
	setp.ge.s32 	%p66, %r32, %r520;
	or.pred  	%p67, %p65, %p66;
	@%p67 bra 	$L__BB2_57;
	st.global.f32 	[%rd4+16], %f558;
$L__BB2_57:
	ld.param.u32 	%r521, [_Z15matmulKernel_V9ILi128ELi128ELi8ELi8ELi8EEvPfS0_S0_iii_param_5];
	ld.param.u32 	%r432, [_Z15matmulKernel_V9ILi128ELi128ELi8ELi8ELi8EEvPfS0_S0_iii_param_3];
	setp.ge.s32 	%p68, %r25, %r432;
	add.s32 	%r33, %r407, 5;
	setp.ge.s32 	%p69, %r33, %r521;
	or.pred  	%p70, %p68, %p69;
	@%p70 bra 	$L__BB2_59;
	st.global.f32 	[%rd4+20], %f557;
$L__BB2_59:
	ld.param.u32 	%r522, [_Z15matmulKernel_V9ILi128ELi128ELi8ELi8ELi8EEvPfS0_S0_iii_param_5];
	ld.param.u32 	%r433, [_Z15matmulKernel_V9ILi128ELi128ELi8ELi8ELi8EEvPfS0_S0_iii_param_3];
	setp.ge.s32 	%p71, %r25, %r433;
	add.s32 	%r34, %r407, 6;
	setp.ge.s32 	%p72, %r34, %r522;
	or.pred  	%p73, %p71, %p72;
	@%p73 bra 	$L__BB2_61;
	st.global.f32 	[%rd4+24], %f556;
$L__BB2_61:
	ld.param.u32 	%r523, [_Z15matmulKernel_V9ILi128ELi128ELi8ELi8ELi8EEvPfS0_S0_iii_param_5];
	ld.param.u32 	%r434, [_Z15matmulKernel_V9ILi128ELi128ELi8ELi8ELi8EEvPfS0_S0_iii_param_3];
	setp.ge.s32 	%p74, %r25, %r434;
	add.s32 	%r35, %r407, 7;
	setp.ge.s32 	%p75, %r35, %r523;
	or.pred  	%p76, %p74, %p75;
	@%p76 bra 	$L__BB2_63;
	st.global.f32 	[%rd4+28], %f555;
$L__BB2_63:
	ld.param.u32 	%r524, [_Z15matmulKernel_V9ILi128ELi128ELi8ELi8ELi8EEvPfS0_S0_iii_param_5];
	ld.param.u32 	%r435, [_Z15matmulKernel_V9ILi128ELi128ELi8ELi8ELi8EEvPfS0_S0_iii_param_3];
	setp.ge.s32 	%p77, %r407, %r524;
	add.s32 	%r36, %r25, 1;
	setp.ge.s32 	%p78, %r36, %r435;
	add.s32 	%r37, %r26, %r524;
	add.s32 	%r38, %r27, %r524;
	or.pred  	%p79, %p78, %p77;
	@%p79 bra 	$L__BB2_65;
	ld.param.u64 	%rd78, [_Z15matmulKernel_V9ILi128ELi128ELi8ELi8ELi8EEvPfS0_S0_iii_param_2];
	add.s32 	%r411, %r407, %r37;
	cvta.to.global.u64 	%rd36, %rd78;
	mul.wide.s32 	%rd37, %r411, 4;
	add.s64 	%rd38, %rd36, %rd37;
	st.global.f32 	[%rd38], %f554;
$L__BB2_65:
	ld.param.u32 	%r525, [_Z15matmulKernel_V9ILi128ELi128ELi8ELi8ELi8EEvPfS0_S0_iii_param_5];
	ld.param.u32 	%r436, [_Z15matmulKernel_V9ILi128ELi128ELi8ELi8ELi8EEvPfS0_S0_iii_param_3];
	ld.param.u64 	%rd79, [_Z15matmulKernel_V9ILi128ELi128ELi8ELi8ELi8EEvPfS0_S0_iii_param_2];
	setp.ge.s32 	%p80, %r36, %r436;
	setp.ge.s32 	%p81, %r29, %r525;
	cvt.s64.s32 	%rd39, %r38;
	add.s64 	%rd40, %rd39, %rd3;
	cvta.to.global.u64 	%rd41, %rd79;
	shl.b64 	%rd42, %rd40, 2;
	add.s64 	%rd5, %rd41, %rd42;
	or.pred  	%p82, %p80, %p81;
	@%p82 bra 	$L__BB2_67;
	st.global.f32 	[%rd5+4], %f553;
$L__BB2_67:
	ld.param.u32 	%r526, [_Z15matmulKernel_V9ILi128ELi128ELi8ELi8ELi8EEvPfS0_S0_iii_param_5];
	ld.param.u32 	%r437, [_Z15matmulKernel_V9ILi128ELi128ELi8ELi8ELi8EEvPfS0_S0_iii_param_3];
	setp.ge.s32 	%p83, %r36, %r437;
	setp.ge.s32 	%p84, %r30, %r526;
	or.pred  	%p85, %p83, %p84;
	@%p85 bra 	$L__BB2_69;
	st.global.f32 	[%rd5+8], %f552;
$L__BB2_69:
	ld.param.u32 	%r527, [_Z15matmulKernel_V9ILi128ELi128ELi8ELi8ELi8EEvPfS0_S0_iii_param_5];
	ld.param.u32 	%r438, [_Z15matmulKernel_V9ILi128ELi128ELi8ELi8ELi8EEvPfS0_S0_iii_param_3];
	setp.ge.s32 	%p86, %r36, %r438;
	setp.ge.s32 	%p87, %r31, %r527;
	or.pred  	%p88, %p86, %p87;
	@%p88 bra 	$L__BB2_71;
	st.global.f32 	[%rd5+12], %f551;
$L__BB2_71:
	ld.param.u32 	%r528, [_Z15matmulKernel_V9ILi128ELi128ELi8ELi8ELi8EEvPfS0_S0_iii_param_5];
	ld.param.u32 	%r439, [_Z15matmulKernel_V9ILi128ELi128ELi8ELi8ELi8EEvPfS0_S0_iii_param_3];
	setp.ge.s32 	%p89, %r36, %r439;
	setp.ge.s32 	%p90, %r32, %r528;
	or.pred  	%p91, %p89, %p90;
	@%p91 bra 	$L__BB2_73;
	st.global.f32 	[%rd5+16], %f550;
$L__BB2_73:
	ld.param.u32 	%r529, [_Z15matmulKernel_V9ILi128ELi128ELi8ELi8ELi8EEvPfS0_S0_iii_param_5];
	ld.param.u32 	%r440, [_Z15matmulKernel_V9ILi128ELi128ELi8ELi8ELi8EEvPfS0_S0_iii_param_3];
	setp.ge.s32 	%p92, %r36, %r440;
	setp.ge.s32 	%p93, %r33, %r529;
	or.pred  	%p94, %p92, %p93;
	@%p94 bra 	$L__BB2_75;
	st.global.f32 	[%rd5+20], %f549;
$L__BB2_75:
	ld.param.u32 	%r530, [_Z15matmulKernel_V9ILi128ELi128ELi8ELi8ELi8EEvPfS0_S0_iii_param_5];
	ld.param.u32 	%r441, [_Z15matmulKernel_V9ILi128ELi128ELi8ELi8ELi8EEvPfS0_S0_iii_param_3];
	setp.ge.s32 	%p95, %r36, %r441;
	setp.ge.s32 	%p96, %r34, %r530;
	or.pred  	%p97, %p95, %p96;
	@%p97 bra 	$L__BB2_77;
	st.global.f32 	[%rd5+24], %f548;
$L__BB2_77:
	ld.param.u32 	%r531, [_Z15matmulKernel_V9ILi128ELi128ELi8ELi8ELi8EEvPfS0_S0_iii_param_5];
	ld.param.u32 	%r442, [_Z15matmulKernel_V9ILi128ELi128ELi8ELi8ELi8EEvPfS0_S0_iii_param_3];
	setp.ge.s32 	%p98, %r36, %r442;
	setp.ge.s32 	%p99, %r35, %r531;
	or.pred  	%p100, %p98, %p99;
	@%p100 bra 	$L__BB2_79;
	st.global.f32 	[%rd5+28], %f547;
$L__BB2_79:
	ld.param.u32 	%r532, [_Z15matmulKernel_V9ILi128ELi128ELi8ELi8ELi8EEvPfS0_S0_iii_param_5];
	ld.param.u32 	%r443, [_Z15matmulKernel_V9ILi128ELi128ELi8ELi8ELi8EEvPfS0_S0_iii_param_3];
	ld.param.u64 	%rd80, [_Z15matmulKernel_V9ILi128ELi128ELi8ELi8ELi8EEvPfS0_S0_iii_param_2];
	cvta.to.global.u64 	%rd6, %rd80;
	setp.ge.s32 	%p101, %r407, %r532;
	add.s32 	%r39, %r25, 2;
	setp.ge.s32 	%p102, %r39, %r443;
	add.s32 	%r40, %r37, %r532;
	add.s32 	%r41, %r38, %r532;
	or.pred  	%p103, %p102, %p101;
	@%p103 bra 	$L__BB2_81;
	add.s32 	%r412, %r407, %r40;
	mul.wide.s32 	%rd43, %r412, 4;
	add.s64 	%rd44, %rd6, %rd43;
	st.global.f32 	[%rd44], %f546;
$L__BB2_81:
	ld.param.u32 	%r533, [_Z15matmulKernel_V9ILi128ELi128ELi8ELi8ELi8EEvPfS0_S0_iii_param_5];
	ld.param.u32 	%r444, [_Z15matmulKernel_V9ILi128ELi128ELi8ELi8ELi8EEvPfS0_S0_iii_param_3];
	setp.ge.s32 	%p104, %r39, %r444;
	setp.ge.s32 	%p105, %r29, %r533;
	cvt.s64.s32 	%rd45, %r41;
	add.s64 	%rd46, %rd45, %rd3;
	shl.b64 	%rd47, %rd46, 2;
	add.s64 	%rd7, %rd6, %rd47;
	or.pred  	%p106, %p104, %p105;
	@%p106 bra 	$L__BB2_83;
	st.global.f32 	[%rd7+4], %f545;
$L__BB2_83:
	ld.param.u32 	%r534, [_Z15matmulKernel_V9ILi128ELi128ELi8ELi8ELi8EEvPfS0_S0_iii_param_5];
	ld.param.u32 	%r445, [_Z15matmulKernel_V9ILi128ELi128ELi8ELi8ELi8EEvPfS0_S0_iii_param_3];
	setp.ge.s32 	%p107, %r39, %r445;
	setp.ge.s32 	%p108, %r30, %r534;
	or.pred  	%p109, %p107, %p108;
	@%p109 bra 	$L__BB2_85;
	st.global.f32 	[%rd7+8], %f544;
$L__BB2_85:
	ld.param.u32 	%r535, [_Z15matmulKernel_V9ILi128ELi128ELi8ELi8ELi8EEvPfS0_S0_iii_param_5];
	ld.param.u32 	%r446, [_Z15matmulKernel_V9ILi128ELi128ELi8ELi8ELi8EEvPfS0_S0_iii_param_3];
	setp.ge.s32 	%p110, %r39, %r446;
	setp.ge.s32 	%p111, %r31, %r535;
	or.pred  	%p112, %p110, %p111;
	@%p112 bra 	$L__BB2_87;
	st.global.f32 	[%rd7+12], %f543;
$L__BB2_87:
	ld.param.u32 	%r536, [_Z15matmulKernel_V9ILi128ELi128ELi8ELi8ELi8EEvPfS0_S0_iii_param_5];
	ld.param.u32 	%r447, [_Z15matmulKernel_V9ILi128ELi128ELi8ELi8ELi8EEvPfS0_S0_iii_param_3];
	setp.ge.s32 	%p113, %r39, %r447;
	setp.ge.s32 	%p114, %r32, %r536;
	or.pred  	%p115, %p113, %p114;
	@%p115 bra 	$L__BB2_89;
	st.global.f32 	[%rd7+16], %f542;
$L__BB2_89:
	ld.param.u32 	%r537, [_Z15matmulKernel_V9ILi128ELi128ELi8ELi8ELi8EEvPfS0_S0_iii_param_5];
	ld.param.u32 	%r448, [_Z15matmulKernel_V9ILi128ELi128ELi8ELi8ELi8EEvPfS0_S0_iii_param_3];
	setp.ge.s32 	%p116, %r39, %r448;
	setp.ge.s32 	%p117, %r33, %r537;
	or.pred  	%p118, %p116, %p117;
	@%p118 bra 	$L__BB2_91;
	st.global.f32 	[%rd7+20], %f541;
$L__BB2_91:
	ld.param.u32 	%r538, [_Z15matmulKernel_V9ILi128ELi128ELi8ELi8ELi8EEvPfS0_S0_iii_param_5];
	ld.param.u32 	%r449, [_Z15matmulKernel_V9ILi128ELi128ELi8ELi8ELi8EEvPfS0_S0_iii_param_3];
	setp.ge.s32 	%p119, %r39, %r449;
	setp.ge.s32 	%p120, %r34, %r538;
	or.pred  	%p121, %p119, %p120;
	@%p121 bra 	$L__BB2_93;
	st.global.f32 	[%rd7+24], %f540;
$L__BB2_93:
	ld.param.u32 	%r539, [_Z15matmulKernel_V9ILi128ELi128ELi8ELi8ELi8EEvPfS0_S0_iii_param_5];
	ld.param.u32 	%r450, [_Z15matmulKernel_V9ILi128ELi128ELi8ELi8ELi8EEvPfS0_S0_iii_param_3];
	setp.ge.s32 	%p122, %r39, %r450;
	setp.ge.s32 	%p123, %r35, %r539;
	or.pred  	%p124, %p122, %p123;
	@%p124 bra 	$L__BB2_95;
	st.global.f32 	[%rd7+28], %f539;
$L__BB2_95:
	ld.param.u32 	%r540, [_Z15matmulKernel_V9ILi128ELi128ELi8ELi8ELi8EEvPfS0_S0_iii_param_5];
	ld.param.u32 	%r451, [_Z15matmulKernel_V9ILi128ELi128ELi8ELi8ELi8EEvPfS0_S0_iii_param_3];
	setp.ge.s32 	%p125, %r407, %r540;
	add.s32 	%r42, %r25, 3;
	setp.ge.s32 	%p126, %r42, %r451;
	add.s32 	%r43, %r40, %r540;
	add.s32 	%r44, %r41, %r540;
	or.pred  	%p127, %p126, %p125;
	@%p127 bra 	$L__BB2_97;
	add.s32 	%r413, %r407, %r43;
	mul.wide.s32 	%rd48, %r413, 4;
	add.s64 	%rd49, %rd6, %rd48;
	st.global.f32 	[%rd49], %f538;
$L__BB2_97:
	ld.param.u32 	%r541, [_Z15matmulKernel_V9ILi128ELi128ELi8ELi8ELi8EEvPfS0_S0_iii_param_5];
	ld.param.u32 	%r452, [_Z15matmulKernel_V9ILi128ELi128ELi8ELi8ELi8EEvPfS0_S0_iii_param_3];
	setp.ge.s32 	%p128, %r42, %r452;
	setp.ge.s32 	%p129, %r29, %r541;
	cvt.s64.s32 	%rd50, %r44;
	add.s64 	%rd51, %rd50, %rd3;
	shl.b64 	%rd52, %rd51, 2;
	add.s64 	%rd8, %rd6, %rd52;
	or.pred  	%p130, %p128, %p129;
	@%p130 bra 	$L__BB2_99;
	st.global.f32 	[%rd8+4], %f537;
$L__BB2_99:
	ld.param.u32 	%r542, [_Z15matmulKernel_V9ILi128ELi128ELi8ELi8ELi8EEvPfS0_S0_iii_param_5];
	ld.param.u32 	%r453, [_Z15matmulKernel_V9ILi128ELi128ELi8ELi8ELi8EEvPfS0_S0_iii_param_3];
	setp.ge.s32 	%p131, %r42, %r453;
	setp.ge.s32 	%p132, %r30, %r542;
	or.pred  	%p133, %p131, %p132;
	@%p133 bra 	$L__BB2_101;
	st.global.f32 	[%rd8+8], %f536;
$L__BB2_101:
	ld.param.u32 	%r543, [_Z15matmulKernel_V9ILi128ELi128ELi8ELi8ELi8EEvPfS0_S0_iii_param_5];
	ld.param.u32 	%r454, [_Z15matmulKernel_V9ILi128ELi128ELi8ELi8ELi8EEvPfS0_S0_iii_param_3];
	setp.ge.s32 	%p134, %r42, %r454;
	setp.ge.s32 	%p135, %r31, %r543;
	or.pred  	%p136, %p134, %p135;
	@%p136 bra 	$L__BB2_103;
	st.global.f32 	[%rd8+12], %f535;
$L__BB2_103:
	ld.param.u32 	%r544, [_Z15matmulKernel_V9ILi128ELi128ELi8ELi8ELi8EEvPfS0_S0_iii_param_5];
	ld.param.u32 	%r455, [_Z15matmulKernel_V9ILi128ELi128ELi8ELi8ELi8EEvPfS0_S0_iii_param_3];
	setp.ge.s32 	%p137, %r42, %r455;
	setp.ge.s32 	%p138, %r32, %r544;
	or.pred  	%p139, %p137, %p138;
	@%p139 bra 	$L__BB2_105;
	st.global.f32 	[%rd8+16], %f534;
$L__BB2_105:
	ld.param.u32 	%r545, [_Z15matmulKernel_V9ILi128ELi128ELi8ELi8ELi8EEvPfS0_S0_iii_param_5];
	ld.param.u32 	%r456, [_Z15matmulKernel_V9ILi128ELi128ELi8ELi8ELi8EEvPfS0_S0_iii_param_3];
	setp.ge.s32 	%p140, %r42, %r456;
	setp.ge.s32 	%p141, %r33, %r545;
	or.pred  	%p142, %p140, %p141;
	@%p142 bra 	$L__BB2_107;
	st.global.f32 	[%rd8+20], %f533;
$L__BB2_107:
	ld.param.u32 	%r546, [_Z15matmulKernel_V9ILi128ELi128ELi8ELi8ELi8EEvPfS0_S0_iii_param_5];
	ld.param.u32 	%r457, [_Z15matmulKernel_V9ILi128ELi128ELi8ELi8ELi8EEvPfS0_S0_iii_param_3];
	setp.ge.s32 	%p143, %r42, %r457;
	setp.ge.s32 	%p144, %r34, %r546;
	or.pred  	%p145, %p143, %p144;
	@%p145 bra 	$L__BB2_109;
	st.global.f32 	[%rd8+24], %f532;
$L__BB2_109:
	ld.param.u32 	%r547, [_Z15matmulKernel_V9ILi128ELi128ELi8ELi8ELi8EEvPfS0_S0_iii_param_5];
	ld.param.u32 	%r458, [_Z15matmulKernel_V9ILi128ELi128ELi8ELi8ELi8EEvPfS0_S0_iii_param_3];
	setp.ge.s32 	%p146, %r42, %r458;
	setp.ge.s32 	%p147, %r35, %r547;
	or.pred  	%p148, %p146, %p147;
	@%p148 bra 	$L__BB2_111;
	st.global.f32 	[%rd8+28], %f531;
$L__BB2_111:
	ld.param.u32 	%r548, [_Z15matmulKernel_V9ILi128ELi128ELi8ELi8ELi8EEvPfS0_S0_iii_param_5];
	ld.param.u32 	%r459, [_Z15matmulKernel_V9ILi128ELi128ELi8ELi8ELi8EEvPfS0_S0_iii_param_3];
	setp.ge.s32 	%p149, %r407, %r548;
	add.s32 	%r45, %r25, 4;
	setp.ge.s32 	%p150, %r45, %r459;
	add.s32 	%r46, %r43, %r548;
	add.s32 	%r47, %r44, %r548;
	or.pred  	%p151, %p150, %p149;
	@%p151 bra 	$L__BB2_113;
	add.s32 	%r414, %r407, %r46;
	mul.wide.s32 	%rd53, %r414, 4;
	add.s64 	%rd54, %rd6, %rd53;
	st.global.f32 	[%rd54], %f530;
$L__BB2_113:
	ld.param.u32 	%r549, [_Z15matmulKernel_V9ILi128ELi128ELi8ELi8ELi8EEvPfS0_S0_iii_param_5];
	ld.param.u32 	%r460, [_Z15matmulKernel_V9ILi128ELi128ELi8ELi8ELi8EEvPfS0_S0_iii_param_3];
	setp.ge.s32 	%p152, %r45, %r460;
	setp.ge.s32 	%p153, %r29, %r549;
	cvt.s64.s32 	%rd55, %r47;
	add.s64 	%rd56, %rd55, %rd3;
	shl.b64 	%rd57, %rd56, 2;
	add.s64 	%rd9, %rd6, %rd57;
	or.pred  	%p154, %p152, %p153;
	@%p154 bra 	$L__BB2_115;
	st.global.f32 	[%rd9+4], %f529;
$L__BB2_115:
	ld.param.u32 	%r550, [_Z15matmulKernel_V9ILi128ELi128ELi8ELi8ELi8EEvPfS0_S0_iii_param_5];
	ld.param.u32 	%r461, [_Z15matmulKernel_V9ILi128ELi128ELi8ELi8ELi8EEvPfS0_S0_iii_param_3];
	setp.ge.s32 	%p155, %r45, %r461;
	setp.ge.s32 	%p156, %r30, %r550;
	or.pred  	%p157, %p155, %p156;
	@%p157 bra 	$L__BB2_117;
	st.global.f32 	[%rd9+8], %f528;
$L__BB2_117:
	ld.param.u32 	%r551, [_Z15matmulKernel_V9ILi128ELi128ELi8ELi8ELi8EEvPfS0_S0_iii_param_5];
	ld.param.u32 	%r462, [_Z15matmulKernel_V9ILi128ELi128ELi8ELi8ELi8EEvPfS0_S0_iii_param_3];
	setp.ge.s32 	%p158, %r45, %r462;
	setp.ge.s32 	%p159, %r31, %r551;
	or.pred  	%p160, %p158, %p159;
	@%p160 bra 	$L__BB2_119;
	st.global.f32 	[%rd9+12], %f527;
$L__BB2_119:
	ld.param.u32 	%r552, [_Z15matmulKernel_V9ILi128ELi128ELi8ELi8ELi8EEvPfS0_S0_iii_param_5];
	ld.param.u32 	%r463, [_Z15matmulKernel_V9ILi128ELi128ELi8ELi8ELi8EEvPfS0_S0_iii_param_3];
	setp.ge.s32 	%p161, %r45, %r463;
	setp.ge.s32 	%p162, %r32, %r552;
	or.pred  	%p163, %p161, %p162;
	@%p163 bra 	$L__BB2_121;
	st.global.f32 	[%rd9+16], %f526;
$L__BB2_121:
	ld.param.u32 	%r553, [_Z15matmulKernel_V9ILi128ELi128ELi8ELi8ELi8EEvPfS0_S0_iii_param_5];
	ld.param.u32 	%r464, [_Z15matmulKernel_V9ILi128ELi128ELi8ELi8ELi8EEvPfS0_S0_iii_param_3];
	setp.ge.s32 	%p164, %r45, %r464;
	setp.ge.s32 	%p165, %r33, %r553;
	or.pred  	%p166, %p164, %p165;
	@%p166 bra 	$L__BB2_123;
	st.global.f32 	[%rd9+20], %f525;
$L__BB2_123:
	ld.param.u32 	%r554, [_Z15matmulKernel_V9ILi128ELi128ELi8ELi8ELi8EEvPfS0_S0_iii_param_5];
	ld.param.u32 	%r465, [_Z15matmulKernel_V9ILi128ELi128ELi8ELi8ELi8EEvPfS0_S0_iii_param_3];
	setp.ge.s32 	%p167, %r45, %r465;
	setp.ge.s32 	%p168, %r34, %r554;
	or.pred  	%p169, %p167, %p168;
	@%p169 bra 	$L__BB2_125;
	st.global.f32 	[%rd9+24], %f524;
$L__BB2_125:
	ld.param.u32 	%r555, [_Z15matmulKernel_V9ILi128ELi128ELi8ELi8ELi8EEvPfS0_S0_iii_param_5];
	ld.param.u32 	%r466, [_Z15matmulKernel_V9ILi128ELi128ELi8ELi8ELi8EEvPfS0_S0_iii_param_3];
	setp.ge.s32 	%p170, %r45, %r466;
	setp.ge.s32 	%p171, %r35, %r555;
	or.pred  	%p172, %p170, %p171;
	@%p172 bra 	$L__BB2_127;
	st.global.f32 	[%rd9+28], %f523;
$L__BB2_127:
	ld.param.u32 	%r556, [_Z15matmulKernel_V9ILi128ELi128ELi8ELi8ELi8EEvPfS0_S0_iii_param_5];
	ld.param.u32 	%r467, [_Z15matmulKernel_V9ILi128ELi128ELi8ELi8ELi8EEvPfS0_S0_iii_param_3];
	setp.ge.s32 	%p173, %r407, %r556;
	add.s32 	%r48, %r25, 5;
	setp.ge.s32 	%p174, %r48, %r467;
	add.s32 	%r49, %r46, %r556;
	add.s32 	%r50, %r47, %r556;
	or.pred  	%p175, %p174, %p173;
	@%p175 bra 	$L__BB2_129;
	add.s32 	%r415, %r407, %r49;
	mul.wide.s32 	%rd58, %r415, 4;
	add.s64 	%rd59, %rd6, %rd58;
	st.global.f32 	[%rd59], %f522;
$L__BB2_129:
	ld.param.u32 	%r557, [_Z15matmulKernel_V9ILi128ELi128ELi8ELi8ELi8EEvPfS0_S0_iii_param_5];
	ld.param.u32 	%r468, [_Z15matmulKernel_V9ILi128ELi128ELi8ELi8ELi8EEvPfS0_S0_iii_param_3];
	setp.ge.s32 	%p176, %r48, %r468;
	setp.ge.s32 	%p177, %r29, %r557;
	cvt.s64.s32 	%rd60, %r50;
	add.s64 	%rd61, %rd60, %rd3;
	shl.b64 	%rd62, %rd61, 2;
	add.s64 	%rd10, %rd6, %rd62;
	or.pred  	%p178, %p176, %p177;
	@%p178 bra 	$L__BB2_131;
	st.global.f32 	[%rd10+4], %f521;
$L__BB2_131:
	ld.param.u32 	%r558, [_Z15matmulKernel_V9ILi128ELi128ELi8ELi8ELi8EEvPfS0_S0_iii_param_5];
	ld.param.u32 	%r469, [_Z15matmulKernel_V9ILi128ELi128ELi8ELi8ELi8EEvPfS0_S0_iii_param_3];
	setp.ge.s32 	%p179, %r48, %r469;
	setp.ge.s32 	%p180, %r30, %r558;
	or.pred  	%p181, %p179, %p180;
	@%p181 bra 	$L__BB2_133;
	st.global.f32 	[%rd10+8], %f520;
$L__BB2_133:
	ld.param.u32 	%r559, [_Z15matmulKernel_V9ILi128ELi128ELi8ELi8ELi8EEvPfS0_S0_iii_param_5];
	ld.param.u32 	%r470, [_Z15matmulKernel_V9ILi128ELi128ELi8ELi8ELi8EEvPfS0_S0_iii_param_3];
	setp.ge.s32 	%p182, %r48, %r470;
	setp.ge.s32 	%p183, %r31, %r559;
	or.pred  	%p184, %p182, %p183;
	@%p184 bra 	$L__BB2_135;
	st.global.f32 	[%rd10+12], %f519;
$L__BB2_135:
	ld.param.u32 	%r560, [_Z15matmulKernel_V9ILi128ELi128ELi8ELi8ELi8EEvPfS0_S0_iii_param_5];
	ld.param.u32 	%r471, [_Z15matmulKernel_V9ILi128ELi128ELi8ELi8ELi8EEvPfS0_S0_iii_param_3];
	setp.ge.s32 	%p185, %r48, %r471;
	setp.ge.s32 	%p186, %r32, %r560;
	or.pred  	%p187, %p185, %p186;
	@%p187 bra 	$L__BB2_137;
	st.global.f32 	[%rd10+16], %f518;
$L__BB2_137:
	ld.param.u32 	%r561, [_Z15matmulKernel_V9ILi128ELi128ELi8ELi8ELi8EEvPfS0_S0_iii_param_5];
	ld.param.u32 	%r472, [_Z15matmulKernel_V9ILi128ELi128ELi8ELi8ELi8EEvPfS0_S0_iii_param_3];
	setp.ge.s32 	%p188, %r48, %r472;
	setp.ge.s32 	%p189, %r33, %r561;
	or.pred  	%p190, %p188, %p189;
	@%p190 bra 	$L__BB2_139;
	st.global.f32 	[%rd10+20], %f517;
$L__BB2_139:
	ld.param.u32 	%r562, [_Z15matmulKernel_V9ILi128ELi128ELi8ELi8ELi8EEvPfS0_S0_iii_param_5];
	ld.param.u32 	%r473, [_Z15matmulKernel_V9ILi128ELi128ELi8ELi8ELi8EEvPfS0_S0_iii_param_3];
	setp.ge.s32 	%p191, %r48, %r473;
	setp.ge.s32 	%p192, %r34, %r562;
	or.pred  	%p193, %p191, %p192;
	@%p193 bra 	$L__BB2_141;
	st.global.f32 	[%rd10+24], %f516;
$L__BB2_141:
	ld.param.u32 	%r563, [_Z15matmulKernel_V9ILi128ELi128ELi8ELi8ELi8EEvPfS0_S0_iii_param_5];
	ld.param.u32 	%r474, [_Z15matmulKernel_V9ILi128ELi128ELi8ELi8ELi8EEvPfS0_S0_iii_param_3];
	setp.ge.s32 	%p194, %r48, %r474;
	setp.ge.s32 	%p195, %r35, %r563;
	or.pred  	%p196, %p194, %p195;
	@%p196 bra 	$L__BB2_143;
	st.global.f32 	[%rd10+28], %f515;
$L__BB2_143:
	ld.param.u32 	%r564, [_Z15matmulKernel_V9ILi128ELi128ELi8ELi8ELi8EEvPfS0_S0_iii_param_5];
	ld.param.u32 	%r475, [_Z15matmulKernel_V9ILi128ELi128ELi8ELi8ELi8EEvPfS0_S0_iii_param_3];
	setp.ge.s32 	%p197, %r407, %r564;
	add.s32 	%r51, %r25, 6;
	setp.ge.s32 	%p198, %r51, %r475;
	add.s32 	%r52, %r49, %r564;
	add.s32 	%r53, %r50, %r564;
	or.pred  	%p199, %p198, %p197;
	@%p199 bra 	$L__BB2_145;
	add.s32 	%r416, %r407, %r52;
	mul.wide.s32 	%rd63, %r416, 4;
	add.s64 	%rd64, %rd6, %rd63;
	st.global.f32 	[%rd64], %f514;
$L__BB2_145:
	ld.param.u32 	%r565, [_Z15matmulKernel_V9ILi128ELi128ELi8ELi8ELi8EEvPfS0_S0_iii_param_5];
	ld.param.u32 	%r476, [_Z15matmulKernel_V9ILi128ELi128ELi8ELi8ELi8EEvPfS0_S0_iii_param_3];
	setp.ge.s32 	%p200, %r51, %r476;
	setp.ge.s32 	%p201, %r29, %r565;
	cvt.s64.s32 	%rd65, %r53;
	add.s64 	%rd66, %rd65, %rd3;
	shl.b64 	%rd67, %rd66, 2;
	add.s64 	%rd11, %rd6, %rd67;
	or.pred  	%p202, %p200, %p201;
	@%p202 bra 	$L__BB2_147;
	st.global.f32 	[%rd11+4], %f513;
$L__BB2_147:
	ld.param.u32 	%r566, [_Z15matmulKernel_V9ILi128ELi128ELi8ELi8ELi8EEvPfS0_S0_iii_param_5];
	ld.param.u32 	%r477, [_Z15matmulKernel_V9ILi128ELi128ELi8ELi8ELi8EEvPfS0_S0_iii_param_3];
	setp.ge.s32 	%p203, %r51, %r477;
	setp.ge.s32 	%p204, %r30, %r566;
	or.pred  	%p205, %p203, %p204;
	@%p205 bra 	$L__BB2_149;
	st.global.f32 	[%rd11+8], %f512;
$L__BB2_149:
	ld.param.u32 	%r567, [_Z15matmulKernel_V9ILi128ELi128ELi8ELi8ELi8EEvPfS0_S0_iii_param_5];
	ld.param.u32 	%r478, [_Z15matmulKernel_V9ILi128ELi128ELi8ELi8ELi8EEvPfS0_S0_iii_param_3];
	setp.ge.s32 	%p206, %r51, %r478;
	setp.ge.s32 	%p207, %r31, %r567;
	or.pred  	%p208, %p206, %p207;
	@%p208 bra 	$L__BB2_151;
	st.global.f32 	[%rd11+12], %f511;
$L__BB2_151:
	ld.param.u32 	%r568, [_Z15matmulKernel_V9ILi128ELi128ELi8ELi8ELi8EEvPfS0_S0_iii_param_5];
	ld.param.u32 	%r479, [_Z15matmulKernel_V9ILi128ELi128ELi8ELi8ELi8EEvPfS0_S0_iii_param_3];
	setp.ge.s32 	%p209, %r51, %r479;
	setp.ge.s32 	%p210, %r32, %r568;
	or.pred  	%p211, %p209, %p210;
	@%p211 bra 	$L__BB2_153;
	st.global.f32 	[%rd11+16], %f510;
$L__BB2_153:
	ld.param.u32 	%r569, [_Z15matmulKernel_V9ILi128ELi128ELi8ELi8ELi8EEvPfS0_S0_iii_param_5];
	ld.param.u32 	%r480, [_Z15matmulKernel_V9ILi128ELi128ELi8ELi8ELi8EEvPfS0_S0_iii_param_3];
	setp.ge.s32 	%p212, %r51, %r480;
	setp.ge.s32 	%p213, %r33, %r569;
	or.pred  	%p214, %p212, %p213;
	@%p214 bra 	$L__BB2_155;
	st.global.f32 	[%rd11+20], %f509;
$L__BB2_155:
	ld.param.u32 	%r570, [_Z15matmulKernel_V9ILi128ELi128ELi8ELi8ELi8EEvPfS0_S0_iii_param_5];
	ld.param.u32 	%r481, [_Z15matmulKernel_V9ILi128ELi128ELi8ELi8ELi8EEvPfS0_S0_iii_param_3];
	setp.ge.s32 	%p215, %r51, %r481;
	setp.ge.s32 	%p216, %r34, %r570;
	or.pred  	%p217, %p215, %p216;
	@%p217 bra 	$L__BB2_157;
	st.global.f32 	[%rd11+24], %f508;
$L__BB2_157:
	ld.param.u32 	%r571, [_Z15matmulKernel_V9ILi128ELi128ELi8ELi8ELi8EEvPfS0_S0_iii_param_5];
	ld.param.u32 	%r482, [_Z15matmulKernel_V9ILi128ELi128ELi8ELi8ELi8EEvPfS0_S0_iii_param_3];
	setp.ge.s32 	%p218, %r51, %r482;
	setp.ge.s32 	%p219, %r35, %r571;
	or.pred  	%p220, %p218, %p219;
	@%p220 bra 	$L__BB2_159;
	st.global.f32 	[%rd11+28], %f507;
$L__BB2_159:
	ld.param.u32 	%r572, [_Z15matmulKernel_V9ILi128ELi128ELi8ELi8ELi8EEvPfS0_S0_iii_param_5];
	ld.param.u32 	%r483, [_Z15matmulKernel_V9ILi128ELi128ELi8ELi8ELi8EEvPfS0_S0_iii_param_3];
	setp.ge.s32 	%p221, %r407, %r572;
	add.s32 	%r54, %r25, 7;
	setp.ge.s32 	%p222, %r54, %r483;
	or.pred  	%p223, %p222, %p221;
	@%p223 bra 	$L__BB2_161;
	ld.param.u32 	%r573, [_Z15matmulKernel_V9ILi128ELi128ELi8ELi8ELi8EEvPfS0_S0_iii_param_5];
	add.s32 	%r417, %r52, %r573;
	add.s32 	%r418, %r407, %r417;
	mul.wide.s32 	%rd68, %r418, 4;
	add.s64 	%rd69, %rd6, %rd68;
	st.global.f32 	[%rd69], %f506;
$L__BB2_161:
	ld.param.u32 	%r574, [_Z15matmulKernel_V9ILi128ELi128ELi8ELi8ELi8EEvPfS0_S0_iii_param_5];
	ld.param.u32 	%r484, [_Z15matmulKernel_V9ILi128ELi128ELi8ELi8ELi8EEvPfS0_S0_iii_param_3];
	setp.ge.s32 	%p224, %r54, %r484;
	setp.ge.s32 	%p225, %r29, %r574;
	add.s32 	%r419, %r53, %r574;
	cvt.s64.s32 	%rd70, %r419;
	add.s64 	%rd71, %rd70, %rd3;
	shl.b64 	%rd72, %rd71, 2;
	add.s64 	%rd12, %rd6, %rd72;
	or.pred  	%p226, %p224, %p225;
	@%p226 bra 	$L__BB2_163;
	st.global.f32 	[%rd12+4], %f505;
$L__BB2_163:
	ld.param.u32 	%r575, [_Z15matmulKernel_V9ILi128ELi128ELi8ELi8ELi8EEvPfS0_S0_iii_param_5];
	ld.param.u32 	%r485, [_Z15matmulKernel_V9ILi128ELi128ELi8ELi8ELi8EEvPfS0_S0_iii_param_3];
	setp.ge.s32 	%p227, %r54, %r485;
	setp.ge.s32 	%p228, %r30, %r575;
	or.pred  	%p229, %p227, %p228;
	@%p229 bra 	$L__BB2_165;
	st.global.f32 	[%rd12+8], %f504;
$L__BB2_165:
	ld.param.u32 	%r576, [_Z15matmulKernel_V9ILi128ELi128ELi8ELi8ELi8EEvPfS0_S0_iii_param_5];
	ld.param.u32 	%r486, [_Z15matmulKernel_V9ILi128ELi128ELi8ELi8ELi8EEvPfS0_S0_iii_param_3];
	setp.ge.s32 	%p230, %r54, %r486;
	setp.ge.s32 	%p231, %r31, %r576;
	or.pred  	%p232, %p230, %p231;
	@%p232 bra 	$L__BB2_167;
	st.global.f32 	[%rd12+12], %f503;
$L__BB2_167:
	ld.param.u32 	%r577, [_Z15matmulKernel_V9ILi128ELi128ELi8ELi8ELi8EEvPfS0_S0_iii_param_5];
	ld.param.u32 	%r487, [_Z15matmulKernel_V9ILi128ELi128ELi8ELi8ELi8EEvPfS0_S0_iii_param_3];
	setp.ge.s32 	%p233, %r54, %r487;
	setp.ge.s32 	%p234, %r32, %r577;
	or.pred  	%p235, %p233, %p234;
	@%p235 bra 	$L__BB2_169;
	st.global.f32 	[%rd12+16], %f502;
$L__BB2_169:
	ld.param.u32 	%r578, [_Z15matmulKernel_V9ILi128ELi128ELi8ELi8ELi8EEvPfS0_S0_iii_param_5];
	ld.param.u32 	%r488, [_Z15matmulKernel_V9ILi128ELi128ELi8ELi8ELi8EEvPfS0_S0_iii_param_3];
	setp.ge.s32 	%p236, %r54, %r488;
	setp.ge.s32 	%p237, %r33, %r578;
	or.pred  	%p238, %p236, %p237;
	@%p238 bra 	$L__BB2_171;
	st.global.f32 	[%rd12+20], %f501;
$L__BB2_171:
	ld.param.u32 	%r579, [_Z15matmulKernel_V9ILi128ELi128ELi8ELi8ELi8EEvPfS0_S0_iii_param_5];
	ld.param.u32 	%r489, [_Z15matmulKernel_V9ILi128ELi128ELi8ELi8ELi8EEvPfS0_S0_iii_param_3];
	setp.ge.s32 	%p239, %r54, %r489;
	setp.ge.s32 	%p240, %r34, %r579;
	or.pred  	%p241, %p239, %p240;
	@%p241 bra 	$L__BB2_173;
	st.global.f32 	[%rd12+24], %f500;
$L__BB2_173:
	ld.param.u32 	%r580, [_Z15matmulKernel_V9ILi128ELi128ELi8ELi8ELi8EEvPfS0_S0_iii_param_5];
	ld.param.u32 	%r490, [_Z15matmulKernel_V9ILi128ELi128ELi8ELi8ELi8EEvPfS0_S0_iii_param_3];
	setp.ge.s32 	%p242, %r54, %r490;
	setp.ge.s32 	%p243, %r35, %r580;
	or.pred  	%p244, %p242, %p243;
	@%p244 bra 	$L__BB2_175;
	st.global.f32 	[%rd12+28], %f499;
$L__BB2_175:
	ret;

}


// ===== COMPILED SASS (sm_100) =====

	.target	sm_100

	.elftype	@"ET_EXEC"


//--------------------- .note.nv.tkinfo           --------------------------
	.section	.note.nv.tkinfo,"",@"SHT_NOTE"
	.sectionflags	@"SHF_NOTE_NV_TKINFO"
	.tkinfo
        /*0018*/ 	.word	0x00000002
        /*0030*/ 	.string	""
        /*0030*/ 	.string	"ptxas"
        /*0030*/ 	.string	"Cuda compilation tools, release 13.0, V13.0.88"
        /*0030*/ 	.string	"Build cuda_13.0.r13.0/compiler.36424714_0"
        /*0030*/ 	.string	"-arch sm_100 -m 64 "



//--------------------- .note.nv.cuinfo           --------------------------
	.section	.note.nv.cuinfo,"",@"SHT_NOTE"
	.sectionflags	@"SHF_NOTE_NV_CUINFO"
        /*0018*/ 	.short	0x0002
        /*001a*/ 	.short	0x0064
        /*001c*/ 	.short	0x0082
	.zero		2


//--------------------- .nv.info                  --------------------------
	.section	.nv.info,"",@"SHT_CUDA_INFO"
	.align	4


	//----- nvinfo : EIATTR_REGCOUNT
	.align		4
        /*0000*/ 	.byte	0x04, 0x2f
        /*0002*/ 	.short	(.L_1 - .L_0)
	.align		4
.L_0:
        /*0004*/ 	.word	index@(_Z15matmulKernel_V1PfS_S_iii)
        /*0008*/ 	.word	0x00000020


	//----- nvinfo : EIATTR_FRAME_SIZE
	.align		4
.L_1:
        /*000c*/ 	.byte	0x04, 0x11
        /*000e*/ 	.short	(.L_3 - .L_2)
	.align		4
.L_2:
        /*0010*/ 	.word	index@(_Z15matmulKernel_V1PfS_S_iii)
        /*0014*/ 	.word	0x00000000


	//----- nvinfo : EIATTR_REGCOUNT
	.align		4
.L_3:
        /*0018*/ 	.byte	0x04, 0x2f
        /*001a*/ 	.short	(.L_5 - .L_4)
	.align		4
.L_4:
        /*001c*/ 	.word	index@(_Z15matmulKernel_V3PfS_S_iiii)
        /*0020*/ 	.word	0x00000020


	//----- nvinfo : EIATTR_FRAME_SIZE
	.align		4
.L_5:
        /*0024*/ 	.byte	0x04, 0x11
        /*0026*/ 	.short	(.L_7 - .L_6)
	.align		4
.L_6:
        /*0028*/ 	.word	index@(_Z15matmulKernel_V3PfS_S_iiii)
        /*002c*/ 	.word	0x00000000


	//----- nvinfo : EIATTR_REGCOUNT
	.align		4
.L_7:
        /*0030*/ 	.byte	0x04, 0x2f
        /*0032*/ 	.short	(.L_9 - .L_8)
	.align		4
.L_8:
        /*0034*/ 	.word	index@(_Z15matmulKernel_V9ILi128ELi128ELi8ELi8ELi8EEvPfS0_S0_iii)
        /*0038*/ 	.word	0x00000069


	//----- nvinfo : EIATTR_FRAME_SIZE
	.align		4
.L_9:
        /*003c*/ 	.byte	0x04, 0x11
        /*003e*/ 	.short	(.L_11 - .L_10)
	.align		4
.L_10:
        /*0040*/ 	.word	index@(_Z15matmulKernel_V9ILi128ELi128ELi8ELi8ELi8EEvPfS0_S0_iii)
        /*0044*/ 	.word	0x00000000


	//----- nvinfo : EIATTR_MIN_STACK_SIZE
	.align		4
.L_11:
        /*0048*/ 	.byte	0x04, 0x12
        /*004a*/ 	.short	(.L_13 - .L_12)
	.align		4
.L_12:
        /*004c*/ 	.word	index@(_Z15matmulKernel_V9ILi128ELi128ELi8ELi8ELi8EEvPfS0_S0_iii)
        /*0050*/ 	.word	0x00000000


	//----- nvinfo : EIATTR_MIN_STACK_SIZE
	.align		4
.L_13:
        /*0054*/ 	.byte	0x04, 0x12
        /*0056*/ 	.short	(.L_15 - .L_14)
	.align		4
.L_14:
        /*0058*/ 	.word	index@(_Z15matmulKernel_V3PfS_S_iiii)
        /*005c*/ 	.word	0x00000000


	//----- nvinfo : EIATTR_MIN_STACK_SIZE
	.align		4
.L_15:
        /*0060*/ 	.byte	0x04, 0x12
        /*0062*/ 	.short	(.L_17 - .L_16)
	.align		4
.L_16:
        /*0064*/ 	.word	index@(_Z15matmulKernel_V1PfS_S_iii)
        /*0068*/ 	.word	0x00000000
.L_17:


//--------------------- .nv.compat                --------------------------
	.section	.nv.compat,"",@"SHT_CUDA_COMPAT_INFO"
	.align	4
        /*0000*/ 	.byte	0x02, 0x09, 0x00, 0x00, 0x02, 0x02, 0x01, 0x00, 0x02, 0x05, 0x05, 0x00, 0x03, 0x07, 0x01, 0x01
        /*0010*/ 	.byte	0x02, 0x03, 0x00, 0x00, 0x02, 0x06, 0x01, 0x00, 0x04, 0x0b, 0x08, 0x00, 0x09, 0x00, 0x00, 0x00
        /*0020*/ 	.byte	0x00, 0x00, 0x00, 0x00


//--------------------- .nv.info._Z15matmulKernel_V9ILi128ELi128ELi8ELi8ELi8EEvPfS0_S0_iii --------------------------
	.section	.nv.info._Z15matmulKernel_V9ILi128ELi128ELi8ELi8ELi8EEvPfS0_S0_iii,"",@"SHT_CUDA_INFO"
	.sectionflags	@""
	.align	4


	//----- nvinfo : EIATTR_CUDA_API_VERSION
	.align		4
        /*0000*/ 	.byte	0x04, 0x37
        /*0002*/ 	.short	(.L_19 - .L_18)
.L_18:
        /*0004*/ 	.word	0x00000082


	//----- nvinfo : EIATTR_KPARAM_INFO
	.align		4
.L_19:
        /*0008*/ 	.byte	0x04, 0x17
        /*000a*/ 	.short	(.L_21 - .L_20)
.L_20:
        /*000c*/ 	.word	0x00000000
        /*0010*/ 	.short	0x0005
        /*0012*/ 	.short	0x0020
        /*0014*/ 	.byte	0x00, 0xf0, 0x11, 0x00


	//----- nvinfo : EIATTR_KPARAM_INFO
	.align		4
.L_21:
        /*0018*/ 	.byte	0x04, 0x17
        /*001a*/ 	.short	(.L_23 - .L_22)
.L_22:
        /*001c*/ 	.word	0x00000000
        /*0020*/ 	.short	0x0004
        /*0022*/ 	.short	0x001c
        /*0024*/ 	.byte	0x00, 0xf0, 0x11, 0x00


	//----- nvinfo : EIATTR_KPARAM_INFO
	.align		4
.L_23:
        /*0028*/ 	.byte	0x04, 0x17
        /*002a*/ 	.short	(.L_25 - .L_24)
.L_24:
        /*002c*/ 	.word	0x00000000
        /*0030*/ 	.short	0x0003
        /*0032*/ 	.short	0x0018
        /*0034*/ 	.byte	0x00, 0xf0, 0x11, 0x00


	//----- nvinfo : EIATTR_KPARAM_INFO
	.align		4
.L_25:
        /*0038*/ 	.byte	0x04, 0x17
        /*003a*/ 	.short	(.L_27 - .L_26)
.L_26:
        /*003c*/ 	.word	0x00000000
        /*0040*/ 	.short	0x0002
        /*0042*/ 	.short	0x0010
        /*0044*/ 	.byte	0x00, 0xf5, 0x21, 0x00


	//----- nvinfo : EIATTR_KPARAM_INFO
	.align		4
.L_27:
        /*0048*/ 	.byte	0x04, 0x17
        /*004a*/ 	.short	(.L_29 - .L_28)
.L_28:
        /*004c*/ 	.word	0x00000000
        /*0050*/ 	.short	0x0001
        /*0052*/ 	.short	0x0008
        /*0054*/ 	.byte	0x00, 0xf5, 0x21, 0x00


	//----- nvinfo : EIATTR_KPARAM_INFO
	.align		4
.L_29:
        /*0058*/ 	.byte	0x04, 0x17
        /*005a*/ 	.short	(.L_31 - .L_30)
.L_30:
        /*005c*/ 	.word	0x00000000
        /*0060*/ 	.short	0x0000
        /*0062*/ 	.short	0x0000
        /*0064*/ 	.byte	0x00, 0xf5, 0x21, 0x00


	//----- nvinfo : EIATTR_SPARSE_MMA_MASK
	.align		4
.L_31:
        /*0068*/ 	.byte	0x03, 0x50
        /*006a*/ 	.short	0x0000


	//----- nvinfo : EIATTR_MAXREG_COUNT
	.align		4
        /*006c*/ 	.byte	0x03, 0x1b
        /*006e*/ 	.short	0x00ff


	//----- nvinfo : EIATTR_NUM_BARRIERS
	.align		4
        /*0070*/ 	.byte	0x02, 0x4c
        /*0072*/ 	.byte	0x01
	.zero		1


	//----- nvinfo : EIATTR_MERCURY_ISA_VERSION
	.align		4
        /*0074*/ 	.byte	0x03, 0x5f
        /*0076*/ 	.short	0x0101


	//----- nvinfo : EIATTR_VRC_CTA_INIT_COUNT
	.align		4
        /*0078*/ 	.byte	0x02, 0x4a
	.zero		1
	.zero		1


	//----- nvinfo : EIATTR_EXIT_INSTR_OFFSETS
	.align		4
        /*007c*/ 	.byte	0x04, 0x1c
        /*007e*/ 	.short	(.L_33 - .L_32)


	//   ....[0]....
.L_32:
        /*0080*/ 	.word	0x00003770


	//   ....[1]....
        /*0084*/ 	.word	0x00003790


	//----- nvinfo : EIATTR_CRS_STACK_SIZE
	.align		4
.L_33:
        /*0088*/ 	.byte	0x04, 0x1e
        /*008a*/ 	.short	(.L_35 - .L_34)
.L_34:
        /*008c*/ 	.word	0x00000000


	//----- nvinfo : EIATTR_CBANK_PARAM_SIZE
	.align		4
.L_35:
        /*0090*/ 	.byte	0x03, 0x19
        /*0092*/ 	.short	0x0024


	//----- nvinfo : EIATTR_PARAM_CBANK
	.align		4
        /*0094*/ 	.byte	0x04, 0x0a
        /*0096*/ 	.short	(.L_37 - .L_36)
	.align		4
.L_36:
        /*0098*/ 	.word	index@(.nv.constant0._Z15matmulKernel_V9ILi128ELi128ELi8ELi8ELi8EEvPfS0_S0_iii)
        /*009c*/ 	.short	0x0380
        /*009e*/ 	.short	0x0024


	//----- nvinfo : EIATTR_SW_WAR
	.align		4
.L_37:
        /*00a0*/ 	.byte	0x04, 0x36
        /*00a2*/ 	.short	(.L_39 - .L_38)
.L_38:
        /*00a4*/ 	.word	0x00000008
.L_39:


//--------------------- .nv.info._Z15matmulKernel_V3PfS_S_iiii --------------------------
	.section	.nv.info._Z15matmulKernel_V3PfS_S_iiii,"",@"SHT_CUDA_INFO"
	.sectionflags	@""
	.align	4


	//----- nvinfo : EIATTR_CUDA_API_VERSION
	.align		4
        /*0000*/ 	.byte	0x04, 0x37
        /*0002*/ 	.short	(.L_41 - .L_40)
.L_40:
        /*0004*/ 	.word	0x00000082


	//----- nvinfo : EIATTR_KPARAM_INFO
	.align		4
.L_41:
        /*0008*/ 	.byte	0x04, 0x17
        /*000a*/ 	.short	(.L_43 - .L_42)
.L_42:
        /*000c*/ 	.word	0x00000000
        /*0010*/ 	.short	0x0006
        /*0012*/ 	.short	0x0024
        /*0014*/ 	.byte	0x00, 0xf0, 0x11, 0x00


	//----- nvinfo : EIATTR_KPARAM_INFO
	.align		4
.L_43:
        /*0018*/ 	.byte	0x04, 0x17
        /*001a*/ 	.short	(.L_45 - .L_44)
.L_44:
        /*001c*/ 	.word	0x00000000
        /*0020*/ 	.short	0x0005
        /*0022*/ 	.short	0x0020
        /*0024*/ 	.byte	0x00, 0xf0, 0x11, 0x00


	//----- nvinfo : EIATTR_KPARAM_INFO
	.align		4
.L_45:
        /*0028*/ 	.byte	0x04, 0x17
        /*002a*/ 	.short	(.L_47 - .L_46)
.L_46:
        /*002c*/ 	.word	0x00000000
        /*0030*/ 	.short	0x0004
        /*0032*/ 	.short	0x001c
        /*0034*/ 	.byte	0x00, 0xf0, 0x11, 0x00


	//----- nvinfo : EIATTR_KPARAM_INFO
	.align		4
.L_47:
        /*0038*/ 	.byte	0x04, 0x17
        /*003a*/ 	.short	(.L_49 - .L_48)
.L_48:
        /*003c*/ 	.word	0x00000000
        /*0040*/ 	.short	0x0003
        /*0042*/ 	.short	0x0018
        /*0044*/ 	.byte	0x00, 0xf0, 0x11, 0x00


	//----- nvinfo : EIATTR_KPARAM_INFO
	.align		4
.L_49:
        /*0048*/ 	.byte	0x04, 0x17
        /*004a*/ 	.short	(.L_51 - .L_50)
.L_50:
        /*004c*/ 	.word	0x00000000
        /*0050*/ 	.short	0x0002
        /*0052*/ 	.short	0x0010
        /*0054*/ 	.byte	0x00, 0xf5, 0x21, 0x00


	//----- nvinfo : EIATTR_KPARAM_INFO
	.align		4
.L_51:
        /*0058*/ 	.byte	0x04, 0x17
        /*005a*/ 	.short	(.L_53 - .L_52)
.L_52:
        /*005c*/ 	.word	0x00000000
        /*0060*/ 	.short	0x0001
        /*0062*/ 	.short	0x0008
        /*0064*/ 	.byte	0x00, 0xf5, 0x21, 0x00


	//----- nvinfo : EIATTR_KPARAM_INFO
	.align		4
.L_53:
        /*0068*/ 	.byte	0x04, 0x17
        /*006a*/ 	.short	(.L_55 - .L_54)
.L_54:
        /*006c*/ 	.word	0x00000000
        /*0070*/ 	.short	0x0000
        /*0072*/ 	.short	0x0000
        /*0074*/ 	.byte	0x00, 0xf5, 0x21, 0x00


	//----- nvinfo : EIATTR_SPARSE_MMA_MASK
	.align		4
.L_55:
        /*0078*/ 	.byte	0x03, 0x50
        /*007a*/ 	.short	0x0000


	//----- nvinfo : EIATTR_MAXREG_COUNT
	.align		4
        /*007c*/ 	.byte	0x03, 0x1b
        /*007e*/ 	.short	0x00ff


	//----- nvinfo : EIATTR_NUM_BARRIERS
	.align		4
        /*0080*/ 	.byte	0x02, 0x4c
        /*0082*/ 	.byte	0x01
	.zero		1


	//----- nvinfo : EIATTR_MERCURY_ISA_VERSION
	.align		4
        /*0084*/ 	.byte	0x03, 0x5f
        /*0086*/ 	.short	0x0101


	//----- nvinfo : EIATTR_VRC_CTA_INIT_COUNT
	.align		4
        /*0088*/ 	.byte	0x02, 0x4a
	.zero		1
	.zero		1


	//----- nvinfo : EIATTR_EXIT_INSTR_OFFSETS
	.align		4
        /*008c*/ 	.byte	0x04, 0x1c
        /*008e*/ 	.short	(.L_57 - .L_56)


	//   ....[0]....
.L_56:
        /*0090*/ 	.word	0x00000af0


	//----- nvinfo : EIATTR_CBANK_PARAM_SIZE
	.align		4
.L_57:
        /*0094*/ 	.byte	0x03, 0x19
        /*0096*/ 	.short	0x0028


	//----- nvinfo : EIATTR_PARAM_CBANK
	.align		4
        /*0098*/ 	.byte	0x04, 0x0a
        /*009a*/ 	.short	(.L_59 - .L_58)
	.align		4
.L_58:
        /*009c*/ 	.word	index@(.nv.constant0._Z15matmulKernel_V3PfS_S_iiii)
        /*00a0*/ 	.short	0x0380
        /*00a2*/ 	.short	0x0028


	//----- nvinfo : EIATTR_SW_WAR
	.align		4
.L_59:
        /*00a4*/ 	.byte	0x04, 0x36
        /*00a6*/ 	.short	(.L_61 - .L_60)
.L_60:
        /*00a8*/ 	.word	0x00000008
.L_61:


//--------------------- .nv.info._Z15matmulKernel_V1PfS_S_iii --------------------------
	.section	.nv.info._Z15matmulKernel_V1PfS_S_iii,"",@"SHT_CUDA_INFO"
	.sectionflags	@""
	.align	4


	//----- nvinfo : EIATTR_CUDA_API_VERSION
	.align		4
        /*0000*/ 	.byte	0x04, 0x37
        /*0002*/ 	.short	(.L_63 - .L_62)
.L_62:
        /*0004*/ 	.word	0x00000082


	//----- nvinfo : EIATTR_KPARAM_INFO
	.align		4
.L_63:
        /*0008*/ 	.byte	0x04, 0x17
        /*000a*/ 	.short	(.L_65 - .L_64)
.L_64:
        /*000c*/ 	.word	0x00000000
        /*0010*/ 	.short	0x0005
        /*0012*/ 	.short	0x0020
        /*0014*/ 	.byte	0x00, 0xf0, 0x11, 0x00


	//----- nvinfo : EIATTR_KPARAM_INFO
	.align		4
.L_65:
        /*0018*/ 	.byte	0x04, 0x17
        /*001a*/ 	.short	(.L_67 - .L_66)
.L_66:
        /*001c*/ 	.word	0x00000000
        /*0020*/ 	.short	0x0004
        /*0022*/ 	.short	0x001c
        /*0024*/ 	.byte	0x00, 0xf0, 0x11, 0x00


	//----- nvinfo : EIATTR_KPARAM_INFO
	.align		4
.L_67:
        /*0028*/ 	.byte	0x04, 0x17
        /*002a*/ 	.short	(.L_69 - .L_68)
.L_68:
        /*002c*/ 	.word	0x00000000
        /*0030*/ 	.short	0x0003
        /*0032*/ 	.short	0x0018
        /*0034*/ 	.byte	0x00, 0xf0, 0x11, 0x00


	//----- nvinfo : EIATTR_KPARAM_INFO
	.align		4
.L_69:
        /*0038*/ 	.byte	0x04, 0x17
        /*003a*/ 	.short	(.L_71 - .L_70)
.L_70:
        /*003c*/ 	.word	0x00000000
        /*0040*/ 	.short	0x0002
        /*0042*/ 	.short	0x0010
        /*0044*/ 	.byte	0x00, 0xf5, 0x21, 0x00


	//----- nvinfo : EIATTR_KPARAM_INFO
	.align		4
.L_71:
        /*0048*/ 	.byte	0x04, 0x17
        /*004a*/ 	.short	(.L_73 - .L_72)
.L_72:
        /*004c*/ 	.word	0x00000000
        /*0050*/ 	.short	0x0001
        /*0052*/ 	.short	0x0008
        /*0054*/ 	.byte	0x00, 0xf5, 0x21, 0x00


	//----- nvinfo : EIATTR_KPARAM_INFO
	.align		4
.L_73:
        /*0058*/ 	.byte	0x04, 0x17
        /*005a*/ 	.short	(.L_75 - .L_74)
.L_74:
        /*005c*/ 	.word	0x00000000
        /*0060*/ 	.short	0x0000
        /*0062*/ 	.short	0x0000
        /*0064*/ 	.byte	0x00, 0xf5, 0x21, 0x00


	//----- nvinfo : EIATTR_SPARSE_MMA_MASK
	.align		4
.L_75:
        /*0068*/ 	.byte	0x03, 0x50
        /*006a*/ 	.short	0x0000


	//----- nvinfo : EIATTR_MAXREG_COUNT
	.align		4
        /*006c*/ 	.byte	0x03, 0x1b
        /*006e*/ 	.short	0x00ff


	//----- nvinfo : EIATTR_MERCURY_ISA_VERSION
	.align		4
        /*0070*/ 	.byte	0x03, 0x5f
        /*0072*/ 	.short	0x0101


	//----- nvinfo : EIATTR_VRC_CTA_INIT_COUNT
	.align		4
        /*0074*/ 	.byte	0x02, 0x4a
	.zero		1
	.zero		1


	//----- nvinfo : EIATTR_EXIT_INSTR_OFFSETS
	.align		4
        /*0078*/ 	.byte	0x04, 0x1c
        /*007a*/ 	.short	(.L_77 - .L_76)


	//   ....[0]....
.L_76:
        /*007c*/ 	.word	0x00000850


	//----- nvinfo : EIATTR_CBANK_PARAM_SIZE
	.align		4
.L_77:
        /*0080*/ 	.byte	0x03, 0x19
        /*0082*/ 	.short	0x0024


	//----- nvinfo : EIATTR_PARAM_CBANK
	.align		4
        /*0084*/ 	.byte	0x04, 0x0a
        /*0086*/ 	.short	(.L_79 - .L_78)
	.align		4
.L_78:
        /*0088*/ 	.word	index@(.nv.constant0._Z15matmulKernel_V1PfS_S_iii)
        /*008c*/ 	.short	0x0380
        /*008e*/ 	.short	0x0024


	//----- nvinfo : EIATTR_SW_WAR
	.align		4
.L_79:
        /*0090*/ 	.byte	0x04, 0x36
        /*0092*/ 	.short	(.L_81 - .L_80)
.L_80:
        /*0094*/ 	.word	0x00000008
.L_81:


//--------------------- .nv.callgraph             --------------------------
	.section	.nv.callgraph,"",@"SHT_CUDA_CALLGRAPH"
	.align	4
	.sectionentsize	8
	.align		4
        /*0000*/ 	.word	0x00000000
	.align		4
        /*0004*/ 	.word	0xffffffff
	.align		4
        /*0008*/ 	.word	0x00000000
	.align		4
        /*000c*/ 	.word	0xfffffffe
	.align		4
        /*0010*/ 	.word	0x00000000
	.align		4
        /*0014*/ 	.word	0xfffffffd
	.align		4
        /*0018*/ 	.word	0x00000000
	.align		4
        /*001c*/ 	.word	0xfffffffc


//--------------------- .text._Z15matmulKernel_V9ILi128ELi128ELi8ELi8ELi8EEvPfS0_S0_iii --------------------------
	.section	.text._Z15matmulKernel_V9ILi128ELi128ELi8ELi8ELi8EEvPfS0_S0_iii,"ax",@progbits
	.align	128
        .global         _Z15matmulKernel_V9ILi128ELi128ELi8ELi8ELi8EEvPfS0_S0_iii
        .type           _Z15matmulKernel_V9ILi128ELi128ELi8ELi8ELi8EEvPfS0_S0_iii,@function
        .size           _Z15matmulKernel_V9ILi128ELi128ELi8ELi8ELi8EEvPfS0_S0_iii,(.L_x_21 - _Z15matmulKernel_V9ILi128ELi128ELi8ELi8ELi8EEvPfS0_S0_iii)
        .other          _Z15matmulKernel_V9ILi128ELi128ELi8ELi8ELi8EEvPfS0_S0_iii,@"STO_CUDA_ENTRY STV_DEFAULT"
_Z15matmulKernel_V9ILi128ELi128ELi8ELi8ELi8EEvPfS0_S0_iii:
.text._Z15matmulKernel_V9ILi128ELi128ELi8ELi8ELi8EEvPfS0_S0_iii:
[----:B------:R-:W-:Y:S01]  /*0000*/  LDC R1, c[0x0][0x37c] ;  /* 0x0000df00ff017b82 */ /* 0x000fe20000000800 */
[----:B------:R-:W0:Y:S07]  /*0010*/  S2R R3, SR_TID.X ;  /* 0x0000000000037919 */ /* 0x000e2e0000002100 */
[----:B------:R-:W1:Y:S01]  /*0020*/  S2UR UR5, SR_CTAID.X ;  /* 0x00000000000579c3 */ /* 0x000e620000002500 */
[----:B------:R-:W2:Y:S01]  /*0030*/  LDCU UR10, c[0x0][0x360] ;  /* 0x00006c00ff0a77ac */ /* 0x000ea20008000800 */
[----:B------:R-:W0:Y:S01]  /*0040*/  S2R R2, SR_TID.Y ;  /* 0x0000000000027919 */ /* 0x000e220000002200 */
[----:B------:R-:W3:Y:S01]  /*0050*/  LDCU.64 UR6, c[0x0][0x398] ;  /* 0x00007300ff0677ac */ /* 0x000ee20008000a00 */
[----:B------:R-:W4:Y:S04]  /*0060*/  S2R R77, SR_CTAID.Y ;  /* 0x00000000004d7919 */ /* 0x000f280000002600 */
[----:B------:R-:W5:Y:S01]  /*0070*/  LDC.64 R8, c[0x0][0x380] ;  /* 0x0000e000ff087b82 */ /* 0x000f620000000a00 */
[----:B------:R-:W4:Y:S01]  /*0080*/  LDCU UR4, c[0x0][0x364] ;  /* 0x00006c80ff0477ac */ /* 0x000f220008000800 */
[----:B------:R-:W5:Y:S06]  /*0090*/  LDCU.64 UR8, c[0x0][0x358] ;  /* 0x00006b00ff0877ac */ /* 0x000f6c0008000a00 */
[----:B------:R-:W5:Y:S01]  /*00a0*/  LDC.64 R6, c[0x0][0x388] ;  /* 0x0000e200ff067b82 */ /* 0x000f620000000a00 */
[----:B------:R-:W5:Y:S01]  /*00b0*/  LDCU UR12, c[0x0][0x3a0] ;  /* 0x00007400ff0c77ac */ /* 0x000f620008000800 */
[----:B-1----:R-:W-:-:S05]  /*00c0*/  MOV R0, UR5 ;  /* 0x0000000500007c02 */ /* 0x002fca0008000f00 */
[----:B--2---:R-:W-:Y:S02]  /*00d0*/  IMAD R4, R0, UR10, RZ ;  /* 0x0000000a00047c24 */ /* 0x004fe4000f8e02ff */
[----:B0-----:R-:W-:Y:S02]  /*00e0*/  IMAD R94, R2, UR10, R3 ;  /* 0x0000000a025e7c24 */ /* 0x001fe4000f8e0203 */
[----:B----4-:R-:W-:-:S03]  /*00f0*/  IMAD R77, R77, UR4, RZ ;  /* 0x000000044d4d7c24 */ /* 0x010fc6000f8e02ff */
[--C-:B------:R-:W-:Y:S02]  /*0100*/  SHF.R.U32.HI R83, RZ, 0x1, R94.reuse ;  /* 0x00000001ff537819 */ /* 0x100fe4000001165e */
[----:B------:R-:W-:Y:S02]  /*0110*/  SHF.L.U32 R5, R94, 0x2, RZ ;  /* 0x000000025e057819 */ /* 0x000fe400000006ff */
[----:B------:R-:W-:Y:S02]  /*0120*/  LEA R11, R4, R83, 0x3 ;  /* 0x00000053040b7211 */ /* 0x000fe400078e18ff */
[C---:B------:R-:W-:Y:S02]  /*0130*/  LOP3.LUT R12, R5.reuse, 0x4, RZ, 0xc0, !PT ;  /* 0x00000004050c7812 */ /* 0x040fe400078ec0ff */
[----:B------:R-:W-:Y:S02]  /*0140*/  LOP3.LUT R4, R5, 0x7c, RZ, 0xc0, !PT ;  /* 0x0000007c05047812 */ /* 0x000fe400078ec0ff */
[----:B------:R-:W-:Y:S01]  /*0150*/  SHF.R.U32.HI R10, RZ, 0x5, R94 ;  /* 0x00000005ff0a7819 */ /* 0x000fe2000001165e */
[----:B---3--:R-:W-:Y:S01]  /*0160*/  IMAD R5, R11, UR7, R12 ;  /* 0x000000070b057c24 */ /* 0x008fe2000f8e020c */
[----:B------:R-:W-:-:S03]  /*0170*/  LEA R77, R77, R4, 0x3 ;  /* 0x000000044d4d7211 */ /* 0x000fc600078e18ff */
[----:B-----5:R-:W-:-:S04]  /*0180*/  IMAD.WIDE R8, R5, 0x4, R8 ;  /* 0x0000000405087825 */ /* 0x020fc800078e0208 */
[----:B------:R-:W-:Y:S01]  /*0190*/  IMAD R5, R10, UR12, R77 ;  /* 0x0000000c0a057c24 */ /* 0x000fe2000f8e024d */
[----:B------:R-:W2:Y:S03]  /*01a0*/  LDG.E.64 R18, desc[UR8][R8.64] ;  /* 0x0000000808127981 */ /* 0x000ea6000c1e1b00 */
[----:B------:R-:W-:Y:S01]  /*01b0*/  IMAD.WIDE R6, R5, 0x4, R6 ;  /* 0x0000000405067825 */ /* 0x000fe200078e0206 */
[----:B------:R0:W3:Y:S05]  /*01c0*/  LDG.E.64 R14, desc[UR8][R8.64+0x8] ;  /* 0x00000808080e7981 */ /* 0x0000ea000c1e1b00 */
[----:B------:R-:W4:Y:S01]  /*01d0*/  LDG.E.128 R4, desc[UR8][R6.64] ;  /* 0x0000000806047981 */ /* 0x000f22000c1e1d00 */
[----:B------:R-:W1:Y:S01]  /*01e0*/  S2UR UR5, SR_CgaCtaId ;  /* 0x00000000000579c3 */ /* 0x000e620000008800 */
[C---:B------:R-:W-:Y:S01]  /*01f0*/  IADD3 R13, PT, PT, R12.reuse, 0x1, RZ ;  /* 0x000000010c0d7810 */ /* 0x040fe20007ffe0ff */
[----:B------:R-:W-:Y:S01]  /*0200*/  UMOV UR4, 0x400 ;  /* 0x0000040000047882 */ /* 0x000fe20000000000 */
[----:B------:R-:W-:Y:S01]  /*0210*/  IADD3 R16, PT, PT, R12, 0x2, RZ ;  /* 0x000000020c107810 */ /* 0x000fe20007ffe0ff */
[----:B------:R-:W-:-:S02]  /*0220*/  UISETP.GE.AND UP0, UPT, UR7, 0x9, UPT ;  /* 0x000000090700788c */ /* 0x000fc4000bf06270 */
[----:B------:R-:W-:Y:S01]  /*0230*/  ISETP.GE.AND P4, PT, R13, UR7, PT ;  /* 0x000000070d007c0c */ /* 0x000fe2000bf86270 */
[----:B------:R-:W-:Y:S01]  /*0240*/  HFMA2 R90, -RZ, RZ, 0, 0 ;  /* 0x00000000ff5a7431 */ /* 0x000fe200000001ff */
[C---:B------:R-:W-:Y:S01]  /*0250*/  ISETP.GE.AND P1, PT, R12.reuse, UR7, PT ;  /* 0x000000070c007c0c */ /* 0x040fe2000bf26270 */
[----:B------:R-:W-:Y:S01]  /*0260*/  HFMA2 R86, -RZ, RZ, 0, 0 ;  /* 0x00000000ff567431 */ /* 0x000fe200000001ff */
[----:B------:R-:W-:Y:S01]  /*0270*/  IADD3 R13, PT, PT, R12, 0x3, RZ ;  /* 0x000000030c0d7810 */ /* 0x000fe20007ffe0ff */
[----:B------:R-:W-:Y:S01]  /*0280*/  HFMA2 R82, -RZ, RZ, 0, 0 ;  /* 0x00000000ff527431 */ /* 0x000fe200000001ff */
[----:B------:R-:W-:Y:S01]  /*0290*/  SHF.L.U32 R12, R94, 0x9, RZ ;  /* 0x000000095e0c7819 */ /* 0x000fe200000006ff */
[----:B------:R-:W-:Y:S01]  /*02a0*/  HFMA2 R78, -RZ, RZ, 0, 0 ;  /* 0x00000000ff4e7431 */ /* 0x000fe200000001ff */
[----:B------:R-:W-:Y:S02]  /*02b0*/  ISETP.LT.AND P1, PT, R11, UR6, !P1 ;  /* 0x000000060b007c0c */ /* 0x000fe4000cf21270 */
[----:B------:R-:W-:-:S02]  /*02c0*/  CS2R R74, SRZ ;  /* 0x00000000004a7805 */ /* 0x000fc4000001ff00 */
[----:B------:R-:W-:Y:S02]  /*02d0*/  LOP3.LUT R12, R12, 0x200, RZ, 0xc0, !PT ;  /* 0x000002000c0c7812 */ /* 0x000fe400078ec0ff */
[----:B------:R-:W-:Y:S02]  /*02e0*/  CS2R R72, SRZ ;  /* 0x0000000000487805 */ /* 0x000fe4000001ff00 */
[----:B------:R-:W-:Y:S02]  /*02f0*/  ISETP.GE.AND P3, PT, R16, UR7, PT ;  /* 0x0000000710007c0c */ /* 0x000fe4000bf66270 */
[----:B------:R-:W-:Y:S02]  /*0300*/  CS2R R70, SRZ ;  /* 0x0000000000467805 */ /* 0x000fe4000001ff00 */
[----:B0-----:R-:W-:Y:S02]  /*0310*/  IADD3 R9, PT, PT, R83, R12, RZ ;  /* 0x0000000c53097210 */ /* 0x001fe40007ffe0ff */
[----:B------:R-:W-:-:S02]  /*0320*/  CS2R R68, SRZ ;  /* 0x0000000000447805 */ /* 0x000fc4000001ff00 */
[----:B------:R-:W-:Y:S02]  /*0330*/  ISETP.GE.AND P2, PT, R13, UR7, PT ;  /* 0x000000070d007c0c */ /* 0x000fe4000bf46270 */
[----:B------:R-:W-:Y:S02]  /*0340*/  CS2R R66, SRZ ;  /* 0x0000000000427805 */ /* 0x000fe4000001ff00 */
[C---:B------:R-:W-:Y:S01]  /*0350*/  IADD3 R8, PT, PT, R77.reuse, 0x1, RZ ;  /* 0x000000014d087810 */ /* 0x040fe20007ffe0ff */
[----:B-1----:R-:W-:Y:S01]  /*0360*/  ULEA UR11, UR5, UR4, 0x18 ;  /* 0x00000004050b7291 */ /* 0x002fe2000f8ec0ff */
[----:B------:R-:W-:Y:S01]  /*0370*/  ISETP.GE.AND P0, PT, R77, UR12, PT ;  /* 0x0000000c4d007c0c */ /* 0x000fe2000bf06270 */
[----:B------:R-:W-:Y:S01]  /*0380*/  UIADD3 UR4, UPT, UPT, UR4, 0x2000, URZ ;  /* 0x0000200004047890 */ /* 0x000fe2000fffe0ff */
[----:B------:R-:W-:Y:S02]  /*0390*/  ISETP.GE.OR P4, PT, R11, UR6, P4 ;  /* 0x000000060b007c0c */ /* 0x000fe4000a786670 */
[----:B------:R-:W-:-:S02]  /*03a0*/  CS2R R64, SRZ ;  /* 0x0000000000407805 */ /* 0x000fc4000001ff00 */
[C---:B------:R-:W-:Y:S01]  /*03b0*/  ISETP.GE.OR P3, PT, R11.reuse, UR6, P3 ;  /* 0x000000060b007c0c */ /* 0x040fe20009f66670 */
[----:B------:R-:W-:Y:S01]  /*03c0*/  ULEA UR4, UR5, UR4, 0x18 ;  /* 0x0000000405047291 */ /* 0x000fe2000f8ec0ff */
[----:B------:R-:W-:Y:S02]  /*03d0*/  MOV R92, UR11 ;  /* 0x0000000b005c7c02 */ /* 0x000fe40008000f00 */
[----:B------:R-:W-:Y:S02]  /*03e0*/  CS2R R62, SRZ ;  /* 0x00000000003e7805 */ /* 0x000fe4000001ff00 */
[----:B------:R-:W-:Y:S02]  /*03f0*/  ISETP.GE.OR P2, PT, R11, UR6, P2 ;  /* 0x000000060b007c0c */ /* 0x000fe40009746670 */
[----:B------:R-:W-:Y:S02]  /*0400*/  CS2R R60, SRZ ;  /* 0x00000000003c7805 */ /* 0x000fe4000001ff00 */
[----:B------:R-:W-:-:S02]  /*0410*/  LEA R9, R9, R92, 0x2 ;  /* 0x0000005c09097211 */ /* 0x000fc400078e10ff */
[----:B------:R-:W-:Y:S02]  /*0420*/  CS2R R58, SRZ ;  /* 0x00000000003a7805 */ /* 0x000fe4000001ff00 */
[----:B------:R-:W-:Y:S02]  /*0430*/  ISETP.GE.AND P6, PT, R8, UR12, PT ;  /* 0x0000000c08007c0c */ /* 0x000fe4000bfc6270 */
[----:B------:R-:W-:Y:S02]  /*0440*/  CS2R R56, SRZ ;  /* 0x0000000000387805 */ /* 0x000fe4000001ff00 */
[C---:B------:R-:W-:Y:S01]  /*0450*/  IADD3 R8, PT, PT, R77.reuse, 0x2, RZ ;  /* 0x000000024d087810 */ /* 0x040fe20007ffe0ff */
[----:B------:R-:W-:Y:S01]  /*0460*/  @!P1 STS [R9], RZ ;  /* 0x000000ff09009388 */ /* 0x000fe20000000800 */
[----:B------:R-:W-:Y:S02]  /*0470*/  IADD3 R11, PT, PT, R77, 0x3, RZ ;  /* 0x000000034d0b7810 */ /* 0x000fe40007ffe0ff */
[----:B------:R-:W-:-:S02]  /*0480*/  CS2R R48, SRZ ;  /* 0x0000000000307805 */ /* 0x000fc4000001ff00 */
[----:B------:R-:W-:Y:S02]  /*0490*/  ISETP.LT.AND P0, PT, R10, UR7, !P0 ;  /* 0x000000070a007c0c */ /* 0x000fe4000c701270 */
[----:B------:R-:W-:Y:S02]  /*04a0*/  CS2R R54, SRZ ;  /* 0x0000000000367805 */ /* 0x000fe4000001ff00 */
[----:B------:R-:W-:Y:S02]  /*04b0*/  ISETP.GE.AND P5, PT, R8, UR12, PT ;  /* 0x0000000c08007c0c */ /* 0x000fe4000bfa6270 */
[----:B------:R-:W-:Y:S02]  /*04c0*/  CS2R R50, SRZ ;  /* 0x0000000000327805 */ /* 0x000fe4000001ff00 */
[----:B------:R-:W-:Y:S02]  /*04d0*/  ISETP.LT.AND P6, PT, R10, UR7, !P6 ;  /* 0x000000070a007c0c */ /* 0x000fe4000f7c1270 */
[----:B------:R-:W-:-:S02]  /*04e0*/  CS2R R52, SRZ ;  /* 0x0000000000347805 */ /* 0x000fc4000001ff00 */
[----:B------:R-:W-:Y:S02]  /*04f0*/  ISETP.LT.AND P5, PT, R10, UR7, !P5 ;  /* 0x000000070a007c0c */ /* 0x000fe4000efa1270 */
[----:B------:R-:W-:Y:S02]  /*0500*/  CS2R R46, SRZ ;  /* 0x00000000002e7805 */ /* 0x000fe4000001ff00 */
[----:B------:R-:W-:Y:S01]  /*0510*/  MOV R81, UR4 ;  /* 0x0000000400517c02 */ /* 0x000fe20008000f00 */
[----:B------:R-:W-:Y:S01]  /*0520*/  UIADD3 UR4, UPT, UPT, UR7, 0x7, URZ ;  /* 0x0000000707047890 */ /* 0x000fe2000fffe0ff */
[----:B------:R-:W-:Y:S02]  /*0530*/  MOV R88, RZ ;  /* 0x000000ff00587202 */ /* 0x000fe40000000f00 */
[----:B------:R-:W-:Y:S02]  /*0540*/  CS2R R44, SRZ ;  /* 0x00000000002c7805 */ /* 0x000fe4000001ff00 */
[----:B------:R-:W-:Y:S01]  /*0550*/  LEA R8, R94, R81, 0x4 ;  /* 0x000000515e087211 */ /* 0x000fe200078e20ff */
[----:B------:R-:W-:Y:S01]  /*0560*/  USHF.R.S32.HI UR5, URZ, 0x1f, UR4 ;  /* 0x0000001fff057899 */ /* 0x000fe20008011404 */
[----:B------:R-:W-:-:S02]  /*0570*/  MOV R84, RZ ;  /* 0x000000ff00547202 */ /* 0x000fc40000000f00 */
[----:B------:R-:W-:Y:S02]  /*0580*/  CS2R R42, SRZ ;  /* 0x00000000002a7805 */ /* 0x000fe4000001ff00 */
[----:B------:R-:W-:Y:S01]  /*0590*/  MOV R80, RZ ;  /* 0x000000ff00507202 */ /* 0x000fe20000000f00 */
[----:B------:R-:W-:Y:S01]  /*05a0*/  ULEA.HI UR5, UR5, UR4, URZ, 0x3 ;  /* 0x0000000405057291 */ /* 0x000fe2000f8f18ff */
[----:B------:R-:W-:Y:S02]  /*05b0*/  MOV R76, RZ ;  /* 0x000000ff004c7202 */ /* 0x000fe40000000f00 */
[----:B------:R-:W-:Y:S02]  /*05c0*/  CS2R R40, SRZ ;  /* 0x0000000000287805 */ /* 0x000fe4000001ff00 */
[----:B------:R-:W-:Y:S02]  /*05d0*/  CS2R R38, SRZ ;  /* 0x0000000000267805 */ /* 0x000fe4000001ff00 */
[----:B------:R-:W-:-:S02]  /*05e0*/  CS2R R36, SRZ ;  /* 0x0000000000247805 */ /* 0x000fc4000001ff00 */
[----:B------:R-:W-:Y:S02]  /*05f0*/  CS2R R12, SRZ ;  /* 0x00000000000c7805 */ /* 0x000fe4000001ff00 */
[----:B------:R-:W-:Y:S01]  /*0600*/  CS2R R16, SRZ ;  /* 0x0000000000107805 */ /* 0x000fe2000001ff00 */
[----:B------:R-:W-:Y:S01]  /*0610*/  USHF.R.S32.HI UR5, URZ, 0x3, UR5 ;  /* 0x00000003ff057899 */ /* 0x000fe20008011405 */
[----:B--2---:R-:W-:Y:S01]  /*0620*/  @P1 STS [R9], R18 ;  /* 0x0000001209001388 */ /* 0x004fe20000000800 */
[----:B------:R-:W-:-:S03]  /*0630*/  ISETP.GE.AND P1, PT, R11, UR12, PT ;  /* 0x0000000c0b007c0c */ /* 0x000fc6000bf26270 */
[----:B------:R0:W-:Y:S01]  /*0640*/  @!P4 STS [R9+0x200], R19 ;  /* 0x000200130900c388 */ /* 0x0001e20000000800 */
[----:B------:R-:W-:Y:S02]  /*0650*/  ISETP.LT.AND P1, PT, R10, UR7, !P1 ;  /* 0x000000070a007c0c */ /* 0x000fe4000cf21270 */
[----:B------:R-:W-:Y:S01]  /*0660*/  CS2R R10, SRZ ;  /* 0x00000000000a7805 */ /* 0x000fe2000001ff00 */
[----:B---3--:R-:W-:Y:S01]  /*0670*/  @!P3 STS [R9+0x400], R14 ;  /* 0x0004000e0900b388 */ /* 0x008fe20000000800 */
[----:B----4-:R-:W-:-:S03]  /*0680*/  @!P0 MOV R4, RZ ;  /* 0x000000ff00048202 */ /* 0x010fc60000000f00 */
[----:B------:R1:W-:Y:S01]  /*0690*/  @!P2 STS [R9+0x600], R15 ;  /* 0x0006000f0900a388 */ /* 0x0003e20000000800 */
[----:B0-----:R-:W-:-:S03]  /*06a0*/  CS2R R18, SRZ ;  /* 0x0000000000127805 */ /* 0x001fc6000001ff00 */
[----:B------:R-:W-:Y:S04]  /*06b0*/  @P4 STS [R9+0x200], RZ ;  /* 0x000200ff09004388 */ /* 0x000fe80000000800 */
[----:B------:R-:W-:Y:S01]  /*06c0*/  @P3 STS [R9+0x400], RZ ;  /* 0x000400ff09003388 */ /* 0x000fe20000000800 */
[----:B-1----:R-:W-:-:S03]  /*06d0*/  CS2R R14, SRZ ;  /* 0x00000000000e7805 */ /* 0x002fc6000001ff00 */
[----:B------:R-:W-:Y:S04]  /*06e0*/  @P2 STS [R9+0x600], RZ ;  /* 0x000600ff09002388 */ /* 0x000fe80000000800 */
[----:B------:R0:W-:Y:S04]  /*06f0*/  STS.128 [R8], R4 ;  /* 0x0000000408007388 */ /* 0x0001e80000000c00 */
[----:B------:R-:W-:Y:S04]  /*0700*/  @!P6 STS [R8+0x4], RZ ;  /* 0x000004ff0800e388 */ /* 0x000fe80000000800 */
[----:B------:R-:W-:Y:S04]  /*0710*/  @!P5 STS [R8+0x8], RZ ;  /* 0x000008ff0800d388 */ /* 0x000fe80000000800 */
[----:B------:R1:W-:Y:S01]  /*0720*/  @!P1 STS [R8+0xc], RZ ;  /* 0x00000cff08009388 */ /* 0x0003e20000000800 */
[----:B0-----:R-:W-:Y:S01]  /*0730*/  HFMA2 R5, -RZ, RZ, 0, 0 ;  /* 0x00000000ff057431 */ /* 0x001fe200000001ff */
[----:B------:R-:W-:-:S02]  /*0740*/  MOV R4, RZ ;  /* 0x000000ff00047202 */ /* 0x000fc40000000f00 */
[----:B------:R-:W-:Y:S02]  /*0750*/  CS2R R6, SRZ ;  /* 0x0000000000067805 */ /* 0x000fe4000001ff00 */
[----:B-1----:R-:W-:Y:S01]  /*0760*/  CS2R R8, SRZ ;  /* 0x0000000000087805 */ /* 0x002fe2000001ff00 */
[----:B------:R-:W-:Y:S06]  /*0770*/  BAR.SYNC.DEFER_BLOCKING 0x0 ;  /* 0x0000000000007b1d */ /* 0x000fec0000010000 */
[----:B------:R-:W-:Y:S05]  /*0780*/  BRA.U !UP0, `(.L_x_0) ;  /* 0x0000000d08b47547 */ /* 0x000fea000b800000 */
[----:B------:R-:W-:Y:S01]  /*0790*/  UISETP.LT.AND UP0, UPT, UR5, 0x2, UPT ;  /* 0x000000020500788c */ /* 0x000fe2000bf01270 */
[----:B------:R-:W-:Y:S02]  /*07a0*/  MOV R79, 0x1 ;  /* 0x00000001004f7802 */ /* 0x000fe40000000f00 */
[----:B------:R-:W-:Y:S01]  /*07b0*/  MOV R90, RZ ;  /* 0x000000ff005a7202 */ /* 0x000fe20000000f00 */
[----:B------:R-:W-:-:S12]  /*07c0*/  USEL UR4, UR5, 0x2, !UP0 ;  /* 0x0000000205047887 */ /* 0x000fd8000c000000 */
.L_x_5:
[----:B------:R-:W0:Y:S01]  /*07d0*/  S2R R0, SR_CTAID.X ;  /* 0x0000000000007919 */ /* 0x000e220000002500 */
[----:B------:R-:W1:Y:S01]  /*07e0*/  LDC.64 R20, c[0x0][0x380] ;  /* 0x0000e000ff147b82 */ /* 0x000e620000000a00 */
[----:B------:R-:W2:Y:S01]  /*07f0*/  LDCU.64 UR6, c[0x0][0x398] ;  /* 0x00007300ff0677ac */ /* 0x000ea20008000a00 */
[----:B------:R-:W-:-:S04]  /*0800*/  SHF.L.U32 R2, R94, 0x2, RZ ;  /* 0x000000025e027819 */ /* 0x000fc800000006ff */
[----:B------:R-:W-:-:S04]  /*0810*/  LOP3.LUT R22, R2, 0x4, RZ, 0xc0, !PT ;  /* 0x0000000402167812 */ /* 0x000fc800078ec0ff */
[----:B------:R-:W-:Y:S01]  /*0820*/  LEA R23, R79, R22, 0x3 ;  /* 0x000000164f177211 */ /* 0x000fe200078e18ff */
[----:B0-----:R-:W-:-:S05]  /*0830*/  IMAD R2, R0, UR10, RZ ;  /* 0x0000000a00027c24 */ /* 0x001fca000f8e02ff */
[----:B------:R-:W-:-:S05]  /*0840*/  LEA R26, R2, R83, 0x3 ;  /* 0x00000053021a7211 */ /* 0x000fca00078e18ff */
[----:B--2---:R-:W-:-:S04]  /*0850*/  IMAD R3, R26, UR7, R23 ;  /* 0x000000071a037c24 */ /* 0x004fc8000f8e0217 */
[----:B-1----:R-:W-:-:S05]  /*0860*/  IMAD.WIDE R2, R3, 0x4, R20 ;  /* 0x0000000403027825 */ /* 0x002fca00078e0214 */
[----:B------:R0:W5:Y:S04]  /*0870*/  LDG.E R22, desc[UR8][R2.64+0x4] ;  /* 0x0000040802167981 */ /* 0x000168000c1e1900 */
[----:B------:R0:W5:Y:S01]  /*0880*/  LDG.E.64 R24, desc[UR8][R2.64+0x8] ;  /* 0x0000080802187981 */ /* 0x000162000c1e1b00 */
[----:B------:R-:W-:Y:S01]  /*0890*/  ISETP.GE.AND P0, PT, R23, UR7, PT ;  /* 0x0000000717007c0c */ /* 0x000fe2000bf06270 */
[----:B------:R-:W-:Y:S01]  /*08a0*/  BSSY.RECONVERGENT B0, `(.L_x_1) ;  /* 0x000002f000007945 */ /* 0x000fe20003800200 */
[----:B------:R-:W-:-:S13]  /*08b0*/  ISETP.LT.AND P1, PT, R26, UR6, PT ;  /* 0x000000061a007c0c */ /* 0x000fda000bf21270 */
[----:B0-----:R-:W-:Y:S05]  /*08c0*/  @!P0 BRA P1, `(.L_x_2) ;  /* 0x0000000000488947 */ /* 0x001fea0000800000 */
[----:B------:R-:W0:Y:S01]  /*08d0*/  S2R R2, SR_TID.Y ;  /* 0x0000000000027919 */ /* 0x000e220000002200 */
[----:B------:R-:W0:Y:S01]  /*08e0*/  LDCU UR11, c[0x0][0x360] ;  /* 0x00006c00ff0b77ac */ /* 0x000e220008000800 */
[----:B------:R-:W1:Y:S01]  /*08f0*/  S2UR UR12, SR_CgaCtaId ;  /* 0x00000000000c79c3 */ /* 0x000e620000008800 */
[----:B------:R-:W-:Y:S01]  /*0900*/  SHF.L.U32 R26, R79, 0xc, RZ ;  /* 0x0000000c4f1a7819 */ /* 0x000fe200000006ff */
[----:B------:R-:W0:Y:S03]  /*0910*/  S2R R3, SR_TID.X ;  /* 0x0000000000037919 */ /* 0x000e260000002100 */
[----:B------:R-:W-:Y:S02]  /*0920*/  LOP3.LUT R27, R26, 0x1000, RZ, 0xc0, !PT ;  /* 0x000010001a1b7812 */ /* 0x000fe400078ec0ff */
[----:B-1----:R-:W-:Y:S01]  /*0930*/  MOV R34, UR12 ;  /* 0x0000000c00227c02 */ /* 0x002fe20008000f00 */
[----:B0-----:R-:W-:Y:S01]  /*0940*/  IMAD R20, R2, UR11, R3 ;  /* 0x0000000b02147c24 */ /* 0x001fe2000f8e0203 */
[----:B------:R-:W-:-:S02]  /*0950*/  UMOV UR11, 0x400 ;  /* 0x00000400000b7882 */ /* 0x000fc40000000000 */
[----:B------:R-:W-:Y:S02]  /*0960*/  MOV R31, UR11 ;  /* 0x0000000b001f7c02 */ /* 0x000fe40008000f00 */
[----:B------:R-:W-:Y:S02]  /*0970*/  SHF.L.U32 R21, R20, 0x9, RZ ;  /* 0x0000000914157819 */ /* 0x000fe400000006ff */
[----:B------:R-:W-:Y:S02]  /*0980*/  LEA R92, R34, R31, 0x18 ;  /* 0x0000001f225c7211 */ /* 0x000fe400078ec0ff */
[----:B------:R-:W-:-:S04]  /*0990*/  LOP3.LUT R21, R21, 0x200, RZ, 0xc0, !PT ;  /* 0x0000020015157812 */ /* 0x000fc800078ec0ff */
[----:B------:R-:W-:-:S04]  /*09a0*/  LEA.HI R21, R20, R21, RZ, 0x1f ;  /* 0x0000001514157211 */ /* 0x000fc800078ff8ff */
[----:B------:R-:W-:-:S04]  /*09b0*/  LEA R20, R21, R92, 0x2 ;  /* 0x0000005c15147211 */ /* 0x000fc800078e10ff */
[----:B------:R-:W-:-:S05]  /*09c0*/  IADD3 R20, PT, PT, R20, R27, RZ ;  /* 0x0000001b14147210 */ /* 0x000fca0007ffe0ff */
[----:B------:R0:W-:Y:S01]  /*09d0*/  STS [R20], RZ ;  /* 0x000000ff14007388 */ /* 0x0001e20000000800 */
[----:B------:R-:W-:Y:S05]  /*09e0*/  BRA `(.L_x_3) ;  /* 0x0000000000687947 */ /* 0x000fea0003800000 */
.L_x_2:
[----:B------:R-:W0:Y:S01]  /*09f0*/  S2R R2, SR_TID.Y ;  /* 0x0000000000027919 */ /* 0x000e220000002200 */
[----:B------:R-:W1:Y:S01]  /*0a00*/  LDCU UR11, c[0x0][0x360] ;  /* 0x00006c00ff0b77ac */ /* 0x000e620008000800 */
[----:B------:R-:W0:Y:S01]  /*0a10*/  S2R R3, SR_TID.X ;  /* 0x0000000000037919 */ /* 0x000e220000002100 */
[----:B-1----:R-:W-:Y:S02]  /*0a20*/  IMAD R27, R0, UR11, RZ ;  /* 0x0000000b001b7c24 */ /* 0x002fe4000f8e02ff */
[----:B0-----:R-:W-:-:S05]  /*0a30*/  IMAD R23, R2, UR11, R3 ;  /* 0x0000000b02177c24 */ /* 0x001fca000f8e0203 */
[----:B------:R-:W-:Y:S02]  /*0a40*/  SHF.L.U32 R28, R23, 0x2, RZ ;  /* 0x00000002171c7819 */ /* 0x000fe400000006ff */
[----:B------:R-:W-:Y:S02]  /*0a50*/  SHF.R.U32.HI R26, RZ, 0x1, R23 ;  /* 0x00000001ff1a7819 */ /* 0x000fe40000011617 */
[----:B------:R-:W-:Y:S02]  /*0a60*/  LOP3.LUT R28, R28, 0x4, RZ, 0xc0, !PT ;  /* 0x000000041c1c7812 */ /* 0x000fe400078ec0ff */
[----:B------:R-:W-:Y:S02]  /*0a70*/  LEA R27, R27, R26, 0x3 ;  /* 0x0000001a1b1b7211 */ /* 0x000fe400078e18ff */
[----:B------:R-:W-:-:S05]  /*0a80*/  LEA R28, R79, R28, 0x3 ;  /* 0x0000001c4f1c7211 */ /* 0x000fca00078e18ff */
[----:B------:R-:W-:-:S04]  /*0a90*/  IMAD R27, R27, UR7, R28 ;  /* 0x000000071b1b7c24 */ /* 0x000fc8000f8e021c */
[----:B------:R-:W-:-:S06]  /*0aa0*/  IMAD.WIDE R20, R27, 0x4, R20 ;  /* 0x000000041b147825 */ /* 0x000fcc00078e0214 */
[----:B------:R0:W2:Y:S01]  /*0ab0*/  LDG.E R20, desc[UR8][R20.64] ;  /* 0x0000000814147981 */ /* 0x0000a2000c1e1900 */
[----:B------:R-:W1:Y:S01]  /*0ac0*/  S2UR UR12, SR_CgaCtaId ;  /* 0x00000000000c79c3 */ /* 0x000e620000008800 */
[----:B------:R-:W-:Y:S01]  /*0ad0*/  SHF.L.U32 R23, R23, 0x9, RZ ;  /* 0x0000000917177819 */ /* 0x000fe200000006ff */
[----:B------:R-:W-:Y:S02]  /*0ae0*/  UMOV UR11, 0x400 ;  /* 0x00000400000b7882 */ /* 0x000fe40000000000 */
[----:B------:R-:W-:Y:S02]  /*0af0*/  MOV R31, UR11 ;  /* 0x0000000b001f7c02 */ /* 0x000fe40008000f00 */
[----:B------:R-:W-:-:S04]  /*0b00*/  LOP3.LUT R23, R23, 0x200, RZ, 0xc0, !PT ;  /* 0x0000020017177812 */ /* 0x000fc800078ec0ff */
[----:B------:R-:W-:Y:S02]  /*0b10*/  IADD3 R23, PT, PT, R26, R23, RZ ;  /* 0x000000171a177210 */ /* 0x000fe40007ffe0ff */
[----:B------:R-:W-:-:S04]  /*0b20*/  SHF.L.U32 R26, R79, 0xc, RZ ;  /* 0x0000000c4f1a7819 */ /* 0x000fc800000006ff */
[----:B------:R-:W-:Y:S02]  /*0b30*/  LOP3.LUT R27, R26, 0x1000, RZ, 0xc0, !PT ;  /* 0x000010001a1b7812 */ /* 0x000fe400078ec0ff */
[----:B-1----:R-:W-:-:S04]  /*0b40*/  MOV R34, UR12 ;  /* 0x0000000c00227c02 */ /* 0x002fc80008000f00 */
[----:B------:R-:W-:-:S04]  /*0b50*/  LEA R92, R34, R31, 0x18 ;  /* 0x0000001f225c7211 */ /* 0x000fc800078ec0ff */
[----:B------:R-:W-:-:S04]  /*0b60*/  LEA R28, R23, R92, 0x2 ;  /* 0x0000005c171c7211 */ /* 0x000fc800078e10ff */
[----:B0-----:R-:W-:-:S05]  /*0b70*/  IADD3 R21, PT, PT, R27, R28, RZ ;  /* 0x0000001c1b157210 */ /* 0x001fca0007ffe0ff */
[----:B--2---:R1:W-:Y:S02]  /*0b80*/  STS [R21], R20 ;  /* 0x0000001415007388 */ /* 0x0043e40000000800 */
.L_x_3:
[----:B------:R-:W-:Y:S05]  /*0b90*/  BSYNC.RECONVERGENT B0 ;  /* 0x0000000000007941 */ /* 0x000fea0003800200 */
.L_x_1:
[----:B------:R-:W0:Y:S01]  /*0ba0*/  LDCU UR11, c[0x0][0x360] ;  /* 0x00006c00ff0b77ac */ /* 0x000e220008000800 */
[----:B------:R-:W-:Y:S01]  /*0bb0*/  SHF.L.U32 R81, R79, 0x3, RZ ;  /* 0x000000034f517819 */ /* 0x000fe200000006ff */
[----:B------:R-:W2:Y:S01]  /*0bc0*/  LDCU UR12, c[0x0][0x360] ;  /* 0x00006c00ff0c77ac */ /* 0x000ea20008000800 */
[C-C-:B01----:R-:W-:Y:S02]  /*0bd0*/  IMAD R20, R2.reuse, UR11, R3.reuse ;  /* 0x0000000b02147c24 */ /* 0x143fe4000f8e0203 */
[----:B--2---:R-:W-:-:S03]  /*0be0*/  IMAD R33, R2, UR12, R3 ;  /* 0x0000000c02217c24 */ /* 0x004fc6000f8e0203 */
[----:B------:R-:W-:Y:S01]  /*0bf0*/  SHF.L.U32 R21, R20, 0x2, RZ ;  /* 0x0000000214157819 */ /* 0x000fe200000006ff */
[C---:B------:R-:W-:Y:S01]  /*0c00*/  IMAD R30, R0.reuse, UR12, RZ ;  /* 0x0000000c001e7c24 */ /* 0x040fe2000f8e02ff */
[----:B------:R-:W0:Y:S02]  /*0c10*/  LDCU UR12, c[0x0][0x3a0] ;  /* 0x00007400ff0c77ac */ /* 0x000e240008000800 */
[----:B------:R-:W-:Y:S02]  /*0c20*/  LOP3.LUT R28, R21, 0x4, RZ, 0xc0, !PT ;  /* 0x00000004151c7812 */ /* 0x000fe400078ec0ff */
[----:B------:R-:W-:Y:S02]  /*0c30*/  SHF.R.U32.HI R21, RZ, 0x1, R20 ;  /* 0x00000001ff157819 */ /* 0x000fe40000011614 */
[----:B------:R-:W-:Y:S01]  /*0c40*/  LEA R23, R79, R28, 0x3 ;  /* 0x0000001c4f177211 */ /* 0x000fe200078e18ff */
[----:B------:R-:W-:Y:S01]  /*0c50*/  IMAD R28, R0, UR11, RZ ;  /* 0x0000000b001c7c24 */ /* 0x000fe2000f8e02ff */
[----:B------:R-:W1:Y:S01]  /*0c60*/  LDCU UR11, c[0x0][0x360] ;  /* 0x00006c00ff0b77ac */ /* 0x000e620008000800 */
[----:B------:R-:W-:-:S02]  /*0c70*/  SHF.R.U32.HI R29, RZ, 0x1, R33 ;  /* 0x00000001ff1d7819 */ /* 0x000fc40000011621 */
[----:B------:R-:W-:Y:S02]  /*0c80*/  IADD3 R23, PT, PT, R23, 0x1, RZ ;  /* 0x0000000117177810 */ /* 0x000fe40007ffe0ff */
[----:B------:R-:W-:Y:S02]  /*0c90*/  LEA R28, R28, R21, 0x3 ;  /* 0x000000151c1c7211 */ /* 0x000fe400078e18ff */
[----:B------:R-:W-:Y:S02]  /*0ca0*/  ISETP.GE.AND P0, PT, R23, UR7, PT ;  /* 0x0000000717007c0c */ /* 0x000fe4000bf06270 */
[----:B------:R-:W-:Y:S02]  /*0cb0*/  SHF.L.U32 R23, R20, 0x9, RZ ;  /* 0x0000000914177819 */ /* 0x000fe400000006ff */
[----:B------:R-:W-:Y:S02]  /*0cc0*/  ISETP.LT.AND P0, PT, R28, UR6, !P0 ;  /* 0x000000061c007c0c */ /* 0x000fe4000c701270 */
[----:B------:R-:W-:-:S02]  /*0cd0*/  SHF.L.U32 R28, R33, 0x2, RZ ;  /* 0x00000002211c7819 */ /* 0x000fc400000006ff */
[----:B------:R-:W-:Y:S02]  /*0ce0*/  LOP3.LUT R23, R23, 0x200, RZ, 0xc0, !PT ;  /* 0x0000020017177812 */ /* 0x000fe400078ec0ff */
[----:B------:R-:W-:Y:S02]  /*0cf0*/  LOP3.LUT R28, R28, 0x4, RZ, 0xc0, !PT ;  /* 0x000000041c1c7812 */ /* 0x000fe400078ec0ff */
[----:B------:R-:W-:Y:S01]  /*0d00*/  LEA R35, R30, R29, 0x3 ;  /* 0x0000001d1e237211 */ /* 0x000fe200078e18ff */
[----:B-1----:R-:W-:Y:S01]  /*0d10*/  IMAD R30, R2, UR11, R3 ;  /* 0x0000000b021e7c24 */ /* 0x002fe2000f8e0203 */
[----:B------:R-:W-:-:S03]  /*0d20*/  LEA R32, R79, R28, 0x3 ;  /* 0x0000001c4f207211 */ /* 0x000fc600078e18ff */
[-C--:B------:R-:W-:Y:S02]  /*0d30*/  @!P0 IADD3 R21, PT, PT, R21, R23.reuse, RZ ;  /* 0x0000001715158210 */ /* 0x080fe40007ffe0ff */
[----:B------:R-:W-:Y:S02]  /*0d40*/  @P0 LEA.HI R23, R20, R23, RZ, 0x1f ;  /* 0x0000001714170211 */ /* 0x000fe400078ff8ff */
[----:B------:R-:W-:Y:S02]  /*0d50*/  IADD3 R20, PT, PT, R32, 0x2, RZ ;  /* 0x0000000220147810 */ /* 0x000fe40007ffe0ff */
[-C--:B------:R-:W-:Y:S02]  /*0d60*/  @!P0 LEA R28, R21, R92.reuse, 0x2 ;  /* 0x0000005c151c8211 */ /* 0x080fe400078e10ff */
[----:B------:R-:W-:Y:S02]  /*0d70*/  ISETP.GE.AND P1, PT, R20, UR7, PT ;  /* 0x0000000714007c0c */ /* 0x000fe4000bf26270 */
[----:B------:R-:W-:-:S02]  /*0d80*/  @P0 LEA R20, R23, R92, 0x2 ;  /* 0x0000005c17140211 */ /* 0x000fc400078e10ff */
[C---:B------:R-:W-:Y:S02]  /*0d90*/  @!P0 IADD3 R28, PT, PT, R27.reuse, R28, RZ ;  /* 0x0000001c1b1c8210 */ /* 0x040fe40007ffe0ff */
[----:B------:R-:W-:Y:S02]  /*0da0*/  @P0 IADD3 R23, PT, PT, R27, R20, RZ ;  /* 0x000000141b170210 */ /* 0x000fe40007ffe0ff */
[----:B------:R-:W-:Y:S01]  /*0db0*/  SHF.L.U32 R20, R33, 0x9, RZ ;  /* 0x0000000921147819 */ /* 0x000fe200000006ff */
[----:B------:R1:W-:Y:S01]  /*0dc0*/  @!P0 STS [R28+0x200], RZ ;  /* 0x000200ff1c008388 */ /* 0x0003e20000000800 */
[----:B------:R-:W-:-:S03]  /*0dd0*/  IADD3 R32, PT, PT, R32, 0x3, RZ ;  /* 0x0000000320207810 */ /* 0x000fc60007ffe0ff */
[----:B-----5:R0:W-:Y:S01]  /*0de0*/  @P0 STS [R23+0x200], R22 ;  /* 0x0002001617000388 */ /* 0x0201e20000000800 */
[----:B------:R-:W-:Y:S02]  /*0df0*/  ISETP.LT.AND P0, PT, R35, UR6, !P1 ;  /* 0x0000000623007c0c */ /* 0x000fe4000cf01270 */
[----:B------:R-:W-:Y:S02]  /*0e00*/  ISETP.GE.AND P1, PT, R32, UR7, PT ;  /* 0x0000000720007c0c */ /* 0x000fe4000bf26270 */
[----:B-1----:R-:W-:Y:S02]  /*0e10*/  LOP3.LUT R28, R20, 0x200, RZ, 0xc0, !PT ;  /* 0x00000200141c7812 */ /* 0x002fe400078ec0ff */
[----:B------:R-:W1:Y:S01]  /*0e20*/  LDC.64 R20, c[0x0][0x388] ;  /* 0x0000e200ff147b82 */ /* 0x000e620000000a00 */
[----:B------:R-:W-:-:S05]  /*0e30*/  LEA.HI R32, R30, R81, RZ, 0x1b ;  /* 0x000000511e207211 */ /* 0x000fca00078fd8ff */
[----:B0-----:R-:W-:Y:S01]  /*0e40*/  IMAD R23, R32, UR12, R77 ;  /* 0x0000000c20177c24 */ /* 0x001fe2000f8e024d */
[----:B------:R-:W-:-:S04]  /*0e50*/  @!P0 IADD3 R85, PT, PT, R29, R28, RZ ;  /* 0x0000001c1d558210 */ /* 0x000fc80007ffe0ff */
[----:B------:R-:W-:-:S04]  /*0e60*/  @!P0 LEA R22, R85, R92, 0x2 ;  /* 0x0000005c55168211 */ /* 0x000fc800078e10ff */
[----:B------:R-:W-:Y:S02]  /*0e70*/  @!P0 IADD3 R85, PT, PT, R27, R22, RZ ;  /* 0x000000161b558210 */ /* 0x000fe40007ffe0ff */
[----:B------:R-:W-:Y:S01]  /*0e80*/  @P0 LEA.HI R33, R33, R28, RZ, 0x1f ;  /* 0x0000001c21210211 */ /* 0x000fe200078ff8ff */
[----:B------:R-:W0:Y:S02]  /*0e90*/  LDCU UR11, c[0x0][0x360] ;  /* 0x00006c00ff0b77ac */ /* 0x000e240008000800 */
[----:B------:R-:W-:Y:S01]  /*0ea0*/  @!P0 STS [R85+0x400], RZ ;  /* 0x000400ff55008388 */ /* 0x000fe20000000800 */
[----:B-1----:R-:W-:-:S06]  /*0eb0*/  IMAD.WIDE R20, R23, 0x4, R20 ;  /* 0x0000000417147825 */ /* 0x002fcc00078e0214 */
[----:B------:R-:W2:Y:S01]  /*0ec0*/  LDG.E.128 R20, desc[UR8][R20.64] ;  /* 0x0000000814147981 */ /* 0x000ea2000c1e1d00 */
[----:B------:R-:W-:Y:S02]  /*0ed0*/  @P0 LEA R96, R33, R92, 0x2 ;  /* 0x0000005c21600211 */ /* 0x000fe400078e10ff */
[----:B------:R-:W-:Y:S02]  /*0ee0*/  ISETP.GE.AND P2, PT, R77, UR12, PT ;  /* 0x0000000c4d007c0c */ /* 0x000fe4000bf46270 */
[----:B------:R-:W-:Y:S01]  /*0ef0*/  @P0 IADD3 R33, PT, PT, R27, R96, RZ ;  /* 0x000000601b210210 */ /* 0x000fe20007ffe0ff */
[----:B0-----:R-:W-:Y:S01]  /*0f00*/  IMAD R96, R2, UR11, R3 ;  /* 0x0000000b02607c24 */ /* 0x001fe2000f8e0203 */
[----:B------:R-:W-:Y:S02]  /*0f10*/  ISETP.LT.AND P2, PT, R32, UR7, !P2 ;  /* 0x0000000720007c0c */ /* 0x000fe4000d741270 */
[----:B------:R-:W-:Y:S01]  /*0f20*/  LOP3.LUT R26, R26, 0x1000, RZ, 0xc, !PT ;  /* 0x000010001a1a7812 */ /* 0x000fe200078e0cff */
[----:B------:R0:W-:Y:S01]  /*0f30*/  @P0 STS [R33+0x400], R24 ;  /* 0x0004001821000388 */ /* 0x0001e20000000800 */
[----:B------:R-:W-:-:S02]  /*0f40*/  ISETP.LT.AND P0, PT, R35, UR6, !P1 ;  /* 0x0000000623007c0c */ /* 0x000fc4000cf01270 */
[----:B------:R-:W-:-:S04]  /*0f50*/  IADD3 R35, PT, PT, R77, 0x2, RZ ;  /* 0x000000024d237810 */ /* 0x000fc80007ffe0ff */
[----:B------:R-:W-:Y:S02]  /*0f60*/  ISETP.GE.AND P1, PT, R35, UR12, PT ;  /* 0x0000000c23007c0c */ /* 0x000fe4000bf26270 */
[C---:B------:R-:W-:Y:S02]  /*0f70*/  IADD3 R35, PT, PT, R77.reuse, 0x3, RZ ;  /* 0x000000034d237810 */ /* 0x040fe40007ffe0ff */
[----:B0-----:R-:W-:Y:S02]  /*0f80*/  IADD3 R24, PT, PT, R77, 0x1, RZ ;  /* 0x000000014d187810 */ /* 0x001fe40007ffe0ff */
[----:B------:R-:W-:Y:S02]  /*0f90*/  ISETP.GE.AND P4, PT, R35, UR12, PT ;  /* 0x0000000c23007c0c */ /* 0x000fe4000bf86270 */
[----:B------:R-:W-:Y:S02]  /*0fa0*/  IADD3 R35, PT, PT, R31, 0x2000, RZ ;  /* 0x000020001f237810 */ /* 0x000fe40007ffe0ff */
[----:B------:R-:W-:-:S02]  /*0fb0*/  LEA.HI R31, R96, R81, RZ, 0x1b ;  /* 0x00000051601f7211 */ /* 0x000fc400078fd8ff */
[----:B------:R-:W-:Y:S02]  /*0fc0*/  ISETP.GE.AND P3, PT, R24, UR12, PT ;  /* 0x0000000c18007c0c */ /* 0x000fe4000bf66270 */
[C---:B------:R-:W-:Y:S02]  /*0fd0*/  ISETP.LT.AND P1, PT, R31.reuse, UR7, !P1 ;  /* 0x000000071f007c0c */ /* 0x040fe4000cf21270 */
[----:B------:R-:W-:Y:S02]  /*0fe0*/  ISETP.LT.AND P4, PT, R31, UR7, !P4 ;  /* 0x000000071f007c0c */ /* 0x000fe4000e781270 */
[CC--:B------:R-:W-:Y:S02]  /*0ff0*/  @!P0 IADD3 R31, PT, PT, R29.reuse, R28.reuse, RZ ;  /* 0x0000001c1d1f8210 */ /* 0x0c0fe40007ffe0ff */
[----:B------:R-:W-:Y:S02]  /*1000*/  @P0 IADD3 R29, PT, PT, R29, R28, RZ ;  /* 0x0000001c1d1d0210 */ /* 0x000fe40007ffe0ff */
[----:B------:R-:W-:-:S02]  /*1010*/  LEA R81, R34, R35, 0x18 ;  /* 0x0000002322517211 */ /* 0x000fc400078ec0ff */
[----:B------:R-:W-:Y:S01]  /*1020*/  ISETP.LT.AND P3, PT, R32, UR7, !P3 ;  /* 0x0000000720007c0c */ /* 0x000fe2000df61270 */
[----:B------:R-:W-:Y:S01]  /*1030*/  UMOV UR7, 0x10 ;  /* 0x0000001000077882 */ /* 0x000fe20000000000 */
[-C--:B------:R-:W-:Y:S02]  /*1040*/  @!P0 LEA R28, R31, R92.reuse, 0x2 ;  /* 0x0000005c1f1c8211 */ /* 0x080fe400078e10ff */
[----:B------:R-:W-:Y:S02]  /*1050*/  @P0 LEA R32, R29, R92, 0x2 ;  /* 0x0000005c1d200211 */ /* 0x000fe400078e10ff */
[-C--:B------:R-:W-:Y:S02]  /*1060*/  LEA R30, R30, R81.reuse, 0x4 ;  /* 0x000000511e1e7211 */ /* 0x080fe400078e20ff */
[----:B------:R-:W-:Y:S02]  /*1070*/  @!P1 LEA R24, R96, R81, 0x4 ;  /* 0x0000005160189211 */ /* 0x000fe400078e20ff */
[----:B------:R-:W-:-:S02]  /*1080*/  @!P0 IADD3 R28, PT, PT, R27, R28, RZ ;  /* 0x0000001c1b1c8210 */ /* 0x000fc40007ffe0ff */
[----:B------:R-:W-:Y:S02]  /*1090*/  @!P4 LEA R96, R96, R81, 0x4 ;  /* 0x000000516060c211 */ /* 0x000fe400078e20ff */
[C---:B------:R-:W-:Y:S01]  /*10a0*/  @P0 IADD3 R32, PT, PT, R27.reuse, R32, RZ ;  /* 0x000000201b200210 */ /* 0x040fe20007ffe0ff */
[----:B------:R0:W-:Y:S01]  /*10b0*/  @!P0 STS [R28+0x600], RZ ;  /* 0x000600ff1c008388 */ /* 0x0001e20000000800 */
[C---:B------:R-:W-:Y:S02]  /*10c0*/  IADD3 R30, PT, PT, R27.reuse, R30, RZ ;  /* 0x0000001e1b1e7210 */ /* 0x040fe40007ffe0ff */
[C---:B------:R-:W-:Y:S01]  /*10d0*/  @!P1 IADD3 R24, PT, PT, R27.reuse, R24, RZ ;  /* 0x000000181b189210 */ /* 0x040fe20007ffe0ff */
[----:B------:R0:W-:Y:S01]  /*10e0*/  @P0 STS [R32+0x600], R25 ;  /* 0x0006001920000388 */ /* 0x0001e20000000800 */
[----:B------:R-:W-:Y:S02]  /*10f0*/  @!P4 IADD3 R96, PT, PT, R27, R96, RZ ;  /* 0x000000601b60c210 */ /* 0x000fe40007ffe0ff */
[----:B------:R-:W-:-:S02]  /*1100*/  LEA R29, R3, R92, 0x5 ;  /* 0x0000005c031d7211 */ /* 0x000fc400078e28ff */
[----:B------:R-:W-:Y:S02]  /*1110*/  LEA R27, R2, R81, 0x5 ;  /* 0x00000051021b7211 */ /* 0x000fe400078e28ff */
[----:B------:R-:W-:Y:S02]  /*1120*/  IADD3 R87, PT, PT, R26, R29, RZ ;  /* 0x0000001d1a577210 */ /* 0x000fe40007ffe0ff */
[----:B------:R-:W-:Y:S01]  /*1130*/  IADD3 R85, PT, PT, R27, 0x10, R26 ;  /* 0x000000101b557810 */ /* 0x000fe20007ffe01a */
[----:B--2---:R0:W-:Y:S04]  /*1140*/  STS.128 [R30], R20 ;  /* 0x000000141e007388 */ /* 0x0041e80000000c00 */
[----:B------:R0:W-:Y:S04]  /*1150*/  @!P2 STS [R30], RZ ;  /* 0x000000ff1e00a388 */ /* 0x0001e80000000800 */
[----:B------:R0:W-:Y:S04]  /*1160*/  @!P3 STS [R30+0x4], RZ ;  /* 0x000004ff1e00b388 */ /* 0x0001e80000000800 */
[----:B------:R0:W-:Y:S04]  /*1170*/  @!P1 STS [R24+0x8], RZ ;  /* 0x000008ff18009388 */ /* 0x0001e80000000800 */
[----:B------:R0:W-:Y:S01]  /*1180*/  @!P4 STS [R96+0xc], RZ ;  /* 0x00000cff6000c388 */ /* 0x0001e20000000800 */
[----:B------:R-:W-:Y:S06]  /*1190*/  BAR.SYNC.DEFER_BLOCKING 0x0 ;  /* 0x0000000000007b1d */ /* 0x000fec0000010000 */
.L_x_4:
[----:B0-----:R-:W-:Y:S04]  /*11a0*/  LDS.128 R20, [R87+UR7+-0x10] ;  /* 0xfffff00757147984 */ /* 0x001fe80008000c00 */
[----:B------:R-:W0:Y:S04]  /*11b0*/  LDS.128 R24, [R85+-0x10] ;  /* 0xfffff00055187984 */ /* 0x000e280000000c00 */
[----:B------:R1:W2:Y:S04]  /*11c0*/  LDS.128 R28, [R85] ;  /* 0x00000000551c7984 */ /* 0x0002a80000000c00 */
[----:B------:R-:W3:Y:S01]  /*11d0*/  LDS.128 R32, [R87+UR7] ;  /* 0x0000000757207984 */ /* 0x000ee20008000c00 */
[----:B------:R-:W-:Y:S01]  /*11e0*/  UIADD3 UR7, UPT, UPT, UR7, 0x200, URZ ;  /* 0x0000020007077890 */ /* 0x000fe2000fffe0ff */
[----:B-1----:R-:W-:-:S03]  /*11f0*/  IADD3 R85, PT, PT, R85, 0x200, RZ ;  /* 0x0000020055557810 */ /* 0x002fc60007ffe0ff */
[----:B------:R-:W-:Y:S01]  /*1200*/  UISETP.NE.AND UP0, UPT, UR7, 0x1010, UPT ;  /* 0x000010100700788c */ /* 0x000fe2000bf05270 */
[C---:B0-----:R-:W-:Y:S01]  /*1210*/  FFMA R11, R20.reuse, R24, R11 ;  /* 0x00000018140b7223 */ /* 0x041fe2000000000b */
[C---:B------:R-:W-:Y:S01]  /*1220*/  FFMA R8, R20.reuse, R25, R8 ;  /* 0x0000001914087223 */ /* 0x040fe20000000008 */
[C---:B------:R-:W-:Y:S01]  /*1230*/  FFMA R9, R20.reuse, R26, R9 ;  /* 0x0000001a14097223 */ /* 0x040fe20000000009 */
[C---:B------:R-:W-:Y:S01]  /*1240*/  FFMA R6, R20.reuse, R27, R6 ;  /* 0x0000001b14067223 */ /* 0x040fe20000000006 */
[C---:B--2---:R-:W-:Y:S01]  /*1250*/  FFMA R7, R20.reuse, R28, R7 ;  /* 0x0000001c14077223 */ /* 0x044fe20000000007 */
[C---:B------:R-:W-:Y:S01]  /*1260*/  FFMA R4, R20.reuse, R29, R4 ;  /* 0x0000001d14047223 */ /* 0x040fe20000000004 */
[C---:B------:R-:W-:Y:S01]  /*1270*/  FFMA R5, R20.reuse, R30, R5 ;  /* 0x0000001e14057223 */ /* 0x040fe20000000005 */
[----:B------:R-:W-:Y:S01]  /*1280*/  FFMA R18, R20, R31, R18 ;  /* 0x0000001f14127223 */ /* 0x000fe20000000012 */
[C---:B------:R-:W-:Y:S01]  /*1290*/  FFMA R16, R21.reuse, R24, R16 ;  /* 0x0000001815107223 */ /* 0x040fe20000000010 */
[C---:B------:R-:W-:Y:S01]  /*12a0*/  FFMA R14, R21.reuse, R25, R14 ;  /* 0x00000019150e7223 */ /* 0x040fe2000000000e */
[C---:B------:R-:W-:Y:S01]  /*12b0*/  FFMA R17, R21.reuse, R26, R17 ;  /* 0x0000001a15117223 */ /* 0x040fe20000000011 */
[C---:B------:R-:W-:Y:S01]  /*12c0*/  FFMA R12, R21.reuse, R27, R12 ;  /* 0x0000001b150c7223 */ /* 0x040fe2000000000c */
[C---:B------:R-:W-:Y:S01]  /*12d0*/  FFMA R15, R21.reuse, R28, R15 ;  /* 0x0000001c150f7223 */ /* 0x040fe2000000000f */
        /* <DEDUP_REMOVED lines=19> */
[C---:B---3--:R-:W-:Y:S01]  /*1410*/  FFMA R55, R32.reuse, R24, R55 ;  /* 0x0000001820377223 */ /* 0x048fe20000000037 */
        /* <DEDUP_REMOVED lines=31> */
[----:B------:R-:W-:Y:S06]  /*1610*/  BRA.U UP0, `(.L_x_4) ;  /* 0xfffffff900e07547 */ /* 0x000fec000b83ffff */
[----:B------:R-:W-:Y:S01]  /*1620*/  IADD3 R79, PT, PT, R79, 0x1, RZ ;  /* 0x000000014f4f7810 */ /* 0x000fe20007ffe0ff */
[----:B------:R-:W-:Y:S03]  /*1630*/  BAR.SYNC.DEFER_BLOCKING 0x0 ;  /* 0x0000000000007b1d */ /* 0x000fe60000010000 */
[----:B------:R-:W-:-:S13]  /*1640*/  ISETP.NE.AND P0, PT, R79, UR4, PT ;  /* 0x000000044f007c0c */ /* 0x000fda000bf05270 */
[----:B------:R-:W-:Y:S05]  /*1650*/  @P0 BRA `(.L_x_5) ;  /* 0xfffffff0005c0947 */ /* 0x000fea000383ffff */
.L_x_0:
[----:B------:R-:W-:-:S04]  /*1660*/  UIADD3 UR4, UPT, UPT, UR5, -0x1, URZ ;  /* 0xffffffff05047890 */ /* 0x000fc8000fffe0ff */
[----:B------:R-:W-:-:S04]  /*1670*/  ULEA.HI UR5, UR4, UR4, URZ, 0x1 ;  /* 0x0000000404057291 */ /* 0x000fc8000f8f08ff */
[----:B------:R-:W-:-:S04]  /*1680*/  ULOP3.LUT UR5, UR5, 0xfffffffe, URZ, 0xc0, !UPT ;  /* 0xfffffffe05057892 */ /* 0x000fc8000f8ec0ff */
[----:B------:R-:W-:-:S03]  /*1690*/  UIADD3 UR5, UPT, UPT, UR4, -UR5, URZ ;  /* 0x8000000504057290 */ /* 0x000fc6000fffe0ff */
[----:B------:R-:W-:Y:S01]  /*16a0*/  UMOV UR4, 0x10 ;  /* 0x0000001000047882 */ /* 0x000fe20000000000 */
[----:B------:R-:W-:-:S06]  /*16b0*/  USHF.L.U32 UR5, UR5, 0xc, URZ ;  /* 0x0000000c05057899 */ /* 0x000fcc00080006ff */
[----:B------:R-:W-:Y:S02]  /*16c0*/  LEA R79, R3, UR5, 0x5 ;  /* 0x00000005034f7c11 */ /* 0x000fe4000f8e28ff */
[----:B------:R-:W-:Y:S02]  /*16d0*/  LEA R20, R2, UR5, 0x5 ;  /* 0x0000000502147c11 */ /* 0x000fe4000f8e28ff */
[----:B------:R-:W-:Y:S02]  /*16e0*/  IADD3 R79, PT, PT, R92, R79, RZ ;  /* 0x0000004f5c4f7210 */ /* 0x000fe40007ffe0ff */
[----:B------:R-:W-:-:S07]  /*16f0*/  IADD3 R77, PT, PT, R20, 0x10, R81 ;  /* 0x00000010144d7810 */ /* 0x000fce0007ffe051 */
.L_x_6:
[----:B------:R-:W-:Y:S04]  /*1700*/  LDS.128 R20, [R79+UR4+-0x10] ;  /* 0xfffff0044f147984 */ /* 0x000fe80008000c00 */
[----:B------:R-:W0:Y:S04]  /*1710*/  LDS.128 R24, [R77+-0x10] ;  /* 0xfffff0004d187984 */ /* 0x000e280000000c00 */
[----:B------:R-:W1:Y:S04]  /*1720*/  LDS.128 R28, [R77] ;  /* 0x000000004d1c7984 */ /* 0x000e680000000c00 */
[----:B------:R-:W2:Y:S01]  /*1730*/  LDS.128 R32, [R79+UR4] ;  /* 0x000000044f207984 */ /* 0x000ea20008000c00 */
[C---:B0-----:R-:W-:Y:S01]  /*1740*/  FFMA R11, R20.reuse, R24, R11 ;  /* 0x00000018140b7223 */ /* 0x041fe2000000000b */
[C---:B------:R-:W-:Y:S01]  /*1750*/  FFMA R8, R20.reuse, R25, R8 ;  /* 0x0000001914087223 */ /* 0x040fe20000000008 */
[C---:B------:R-:W-:Y:S01]  /*1760*/  FFMA R9, R20.reuse, R26, R9 ;  /* 0x0000001a14097223 */ /* 0x040fe20000000009 */
[C---:B------:R-:W-:Y:S01]  /*1770*/  FFMA R6, R20.reuse, R27, R6 ;  /* 0x0000001b14067223 */ /* 0x040fe20000000006 */
[C---:B-1----:R-:W-:Y:S01]  /*1780*/  FFMA R7, R20.reuse, R28, R7 ;  /* 0x0000001c14077223 */ /* 0x042fe20000000007 */
        /* <DEDUP_REMOVED lines=27> */
[C---:B--2---:R-:W-:Y:S01]  /*1940*/  FFMA R55, R32.reuse, R24, R55 ;  /* 0x0000001820377223 */ /* 0x044fe20000000037 */
[C---:B------:R-:W-:Y:S01]  /*1950*/  FFMA R58, R32.reuse, R25, R58 ;  /* 0x00000019203a7223 */ /* 0x040fe2000000003a */
[C---:B------:R-:W-:Y:S01]  /*1960*/  FFMA R53, R32.reuse, R26, R53 ;  /* 0x0000001a20357223 */ /* 0x040fe20000000035 */
[----:B------:R-:W-:Y:S01]  /*1970*/  FFMA R56, R32, R27, R56 ;  /* 0x0000001b20387223 */ /* 0x000fe20000000038 */
[C---:B------:R-:W-:Y:S01]  /*1980*/  FFMA R62, R33.reuse, R24, R62 ;  /* 0x00000018213e7223 */ /* 0x040fe2000000003e */
        /* <DEDUP_REMOVED lines=11> */
[----:B------:R-:W-:Y:S01]  /*1a40*/  LDS.128 R16, [R77+0x1f0] ;  /* 0x0001f0004d107984 */ /* 0x000fe20000000c00 */
[C---:B------:R-:W-:Y:S01]  /*1a50*/  FFMA R51, R32.reuse, R28, R51 ;  /* 0x0000001c20337223 */ /* 0x040fe20000000033 */
[CC--:B------:R-:W-:Y:S01]  /*1a60*/  FFMA R54, R32.reuse, R29.reuse, R54 ;  /* 0x0000001d20367223 */ /* 0x0c0fe20000000036 */
[----:B------:R-:W-:Y:S01]  /*1a70*/  FFMA R49, R32, R30, R49 ;  /* 0x0000001e20317223 */ /* 0x000fe20000000031 */
[----:B------:R-:W-:Y:S01]  /*1a80*/  LDS.128 R20, [R77+0x200] ;  /* 0x000200004d147984 */ /* 0x000fe20000000c00 */
[C---:B------:R-:W-:Y:S01]  /*1a90*/  FFMA R67, R34.reuse, R28, R67 ;  /* 0x0000001c22437223 */ /* 0x040fe20000000043 */
[C---:B------:R-:W-:Y:S01]  /*1aa0*/  FFMA R78, R34.reuse, R29, R78 ;  /* 0x0000001d224e7223 */ /* 0x040fe2000000004e */
[----:B------:R-:W-:Y:S01]  /*1ab0*/  FFMA R69, R34, R30, R69 ;  /* 0x0000001e22457223 */ /* 0x000fe20000000045 */
[----:B------:R-:W0:Y:S01]  /*1ac0*/  LDS.128 R24, [R79+UR4+0x200] ;  /* 0x000200044f187984 */ /* 0x000e220008000c00 */
[-C--:B------:R-:W-:Y:S01]  /*1ad0*/  FFMA R32, R32, R31.reuse, R64 ;  /* 0x0000001f20207223 */ /* 0x080fe20000000040 */
[----:B------:R-:W-:Y:S01]  /*1ae0*/  FFMA R34, R34, R31, R80 ;  /* 0x0000001f22227223 */ /* 0x000fe20000000050 */
[C---:B------:R-:W-:Y:S01]  /*1af0*/  FFMA R59, R33.reuse, R28, R59 ;  /* 0x0000001c213b7223 */ /* 0x040fe2000000003b */
[----:B------:R-:W1:Y:S01]  /*1b00*/  LDS.128 R12, [R79+UR4+0x1f0] ;  /* 0x0001f0044f0c7984 */ /* 0x000e620008000c00 */
[C---:B------:R-:W-:Y:S01]  /*1b10*/  FFMA R70, R33.reuse, R29, R70 ;  /* 0x0000001d21467223 */ /* 0x040fe20000000046 */
[C---:B------:R-:W-:Y:S01]  /*1b20*/  FFMA R61, R33.reuse, R30, R61 ;  /* 0x0000001e213d7223 */ /* 0x040fe2000000003d */
[----:B------:R-:W-:Y:S01]  /*1b30*/  FFMA R72, R33, R31, R72 ;  /* 0x0000001f21487223 */ /* 0x000fe20000000048 */
[C---:B------:R-:W-:Y:S01]  /*1b40*/  FFMA R73, R35.reuse, R28, R73 ;  /* 0x0000001c23497223 */ /* 0x040fe20000000049 */
[C---:B------:R-:W-:Y:S01]  /*1b50*/  FFMA R88, R35.reuse, R29, R88 ;  /* 0x0000001d23587223 */ /* 0x040fe20000000058 */
[C---:B------:R-:W-:Y:S01]  /*1b60*/  FFMA R75, R35.reuse, R30, R75 ;  /* 0x0000001e234b7223 */ /* 0x040fe2000000004b */
[----:B------:R-:W-:Y:S01]  /*1b70*/  FFMA R90, R35, R31, R90 ;  /* 0x0000001f235a7223 */ /* 0x000fe2000000005a */
[C---:B0-----:R-:W-:Y:S01]  /*1b80*/  FFMA R55, R24.reuse, R16, R55 ;  /* 0x0000001018377223 */ /* 0x041fe20000000037 */
        /* <DEDUP_REMOVED lines=12> */
[----:B------:R-:W-:Y:S01]  /*1c50*/  FFMA R69, R26, R22, R69 ;  /* 0x000000161a457223 */ /* 0x000fe20000000045 */
[C---:B-1----:R-:W-:Y:S01]  /*1c60*/  FFMA R11, R12.reuse, R16, R11 ;  /* 0x000000100c0b7223 */ /* 0x042fe2000000000b */
        /* <DEDUP_REMOVED lines=30> */
[-C--:B------:R-:W-:Y:S01]  /*1e50*/  FFMA R60, R15, R23.reuse, R60 ;  /* 0x000000170f3c7223 */ /* 0x080fe2000000003c */
        /* <DEDUP_REMOVED lines=11> */
[----:B------:R-:W-:Y:S01]  /*1f10*/  LDS.128 R32, [R79+UR4+0x3f0] ;  /* 0x0003f0044f207984 */ /* 0x000fe20008000c00 */
[C---:B------:R-:W-:Y:S01]  /*1f20*/  FFMA R84, R27.reuse, R17, R84 ;  /* 0x000000111b547223 */ /* 0x040fe20000000054 */
[C---:B------:R-:W-:Y:S01]  /*1f30*/  FFMA R71, R27.reuse, R18, R71 ;  /* 0x000000121b477223 */ /* 0x040fe20000000047 */
[C---:B------:R-:W-:Y:S01]  /*1f40*/  FFMA R86, R27.reuse, R19, R86 ;  /* 0x000000131b567223 */ /* 0x040fe20000000056 */
[----:B------:R-:W0:Y:S01]  /*1f50*/  LDS.128 R12, [R77+0x400] ;  /* 0x000400004d0c7984 */ /* 0x000e220000000c00 */
[C---:B------:R-:W-:Y:S01]  /*1f60*/  FFMA R83, R27.reuse, R22, R75 ;  /* 0x000000161b537223 */ /* 0x040fe2000000004b */
[C---:B------:R-:W-:Y:S01]  /*1f70*/  FFMA R96, R27.reuse, R23, R90 ;  /* 0x000000171b607223 */ /* 0x040fe2000000005a */
[C---:B------:R-:W-:Y:S01]  /*1f80*/  FFMA R73, R27.reuse, R20, R73 ;  /* 0x000000141b497223 */ /* 0x040fe20000000049 */
[----:B------:R-:W1:Y:S01]  /*1f90*/  LDS.128 R4, [R77+0x3f0] ;  /* 0x0003f0004d047984 */ /* 0x000e620000000c00 */
[----:B------:R-:W-:-:S03]  /*1fa0*/  FFMA R88, R27, R21, R88 ;  /* 0x000000151b587223 */ /* 0x000fc60000000058 */
[----:B------:R-:W2:Y:S04]  /*1fb0*/  LDS.128 R16, [R79+UR4+0x400] ;  /* 0x000400044f107984 */ /* 0x000ea80008000c00 */
[----:B------:R-:W-:Y:S01]  /*1fc0*/  LDS.128 R20, [R79+UR4+0x5f0] ;  /* 0x0005f0044f147984 */ /* 0x000fe20008000c00 */
[C---:B0-----:R-:W-:Y:S01]  /*1fd0*/  FFMA R94, R32.reuse, R15, R92 ;  /* 0x0000000f205e7223 */ /* 0x041fe2000000005c */
[C---:B------:R-:W-:Y:S01]  /*1fe0*/  FFMA R81, R32.reuse, R12, R29 ;  /* 0x0000000c20517223 */ /* 0x040fe2000000001d */
[C---:B------:R-:W-:Y:S01]  /*1ff0*/  FFMA R82, R32.reuse, R13, R30 ;  /* 0x0000000d20527223 */ /* 0x040fe2000000001e */
[C---:B------:R-:W-:Y:S01]  /*2000*/  FFMA R75, R32.reuse, R14, R31 ;  /* 0x0000000e204b7223 */ /* 0x040fe2000000001f */
[C---:B-1----:R-:W-:Y:S01]  /*2010*/  FFMA R90, R32.reuse, R7, R28 ;  /* 0x00000007205a7223 */ /* 0x042fe2000000001c */
[-C--:B------:R-:W-:Y:S01]  /*2020*/  FFMA R92, R33, R4.reuse, R64 ;  /* 0x00000004215c7223 */ /* 0x080fe20000000040 */
[CC--:B------:R-:W-:Y:S01]  /*2030*/  FFMA R11, R32.reuse, R4.reuse, R11 ;  /* 0x00000004200b7223 */ /* 0x0c0fe2000000000b */
[----:B------:R-:W-:Y:S01]  /*2040*/  FFMA R8, R32, R5, R8 ;  /* 0x0000000520087223 */ /* 0x000fe20000000008 */
[-C--:B--2---:R-:W-:Y:S01]  /*2050*/  FFMA R98, R16, R15.reuse, R24 ;  /* 0x0000000f10627223 */ /* 0x084fe20000000018 */
[----:B------:R-:W-:Y:S01]  /*2060*/  FFMA R100, R18, R15, R26 ;  /* 0x0000000f12647223 */ /* 0x000fe2000000001a */
[----:B------:R-:W-:Y:S01]  /*2070*/  FFMA R102, R19, R4, R25 ;  /* 0x0000000413667223 */ /* 0x000fe20000000019 */
[-C--:B------:R-:W-:Y:S01]  /*2080*/  FFMA R9, R32, R6.reuse, R9 ;  /* 0x0000000620097223 */ /* 0x080fe20000000009 */
        /* <DEDUP_REMOVED lines=23> */
[----:B------:R-:W0:Y:S01]  /*2200*/  LDS.128 R24, [R77+0x5f0] ;  /* 0x0005f0004d187984 */ /* 0x000e220000000c00 */
[C---:B------:R-:W-:Y:S01]  /*2210*/  FFMA R55, R16.reuse, R4, R55 ;  /* 0x0000000410377223 */ /* 0x040fe20000000037 */
[C---:B------:R-:W-:Y:S01]  /*2220*/  FFMA R58, R16.reuse, R5, R58 ;  /* 0x00000005103a7223 */ /* 0x040fe2000000003a */
[C---:B------:R-:W-:Y:S01]  /*2230*/  FFMA R53, R16.reuse, R6, R53 ;  /* 0x0000000610357223 */ /* 0x040fe20000000035 */
[----:B------:R1:W2:Y:S01]  /*2240*/  LDS.128 R28, [R77+0x600] ;  /* 0x000600004d1c7984 */ /* 0x0002a20000000c00 */
[C---:B------:R-:W-:Y:S01]  /*2250*/  FFMA R56, R16.reuse, R7, R56 ;  /* 0x0000000710387223 */ /* 0x040fe20000000038 */
[C---:B------:R-:W-:Y:S01]  /*2260*/  FFMA R51, R16.reuse, R12, R51 ;  /* 0x0000000c10337223 */ /* 0x040fe20000000033 */
[C---:B------:R-:W-:Y:S01]  /*2270*/  FFMA R54, R16.reuse, R13, R54 ;  /* 0x0000000d10367223 */ /* 0x040fe20000000036 */
[----:B------:R-:W3:Y:S01]  /*2280*/  LDS.128 R32, [R79+UR4+0x600] ;  /* 0x000600044f207984 */ /* 0x000ee20008000c00 */
[----:B------:R-:W-:Y:S01]  /*2290*/  UIADD3 UR4, UPT, UPT, UR4, 0x800, URZ ;  /* 0x0000080004047890 */ /* 0x000fe2000fffe0ff */
[----:B------:R-:W-:Y:S01]  /*22a0*/  FFMA R49, R16, R14, R49 ;  /* 0x0000000e10317223 */ /* 0x000fe20000000031 */
[C---:B------:R-:W-:Y:S01]  /*22b0*/  FFMA R62, R17.reuse, R4, R62 ;  /* 0x00000004113e7223 */ /* 0x040fe2000000003e */
[C---:B------:R-:W-:Y:S01]  /*22c0*/  FFMA R66, R17.reuse, R5, R66 ;  /* 0x0000000511427223 */ /* 0x040fe20000000042 */
[----:B------:R-:W-:Y:S01]  /*22d0*/  UISETP.NE.AND UP0, UPT, UR4, 0x1010, UPT ;  /* 0x000010100400788c */ /* 0x000fe2000bf05270 */
        /* <DEDUP_REMOVED lines=20> */
[----:B-1----:R-:W-:Y:S01]  /*2420*/  IADD3 R77, PT, PT, R77, 0x800, RZ ;  /* 0x000008004d4d7810 */ /* 0x002fe20007ffe0ff */
[C---:B0-----:R-:W-:Y:S01]  /*2430*/  FFMA R6, R20.reuse, R27, R90 ;  /* 0x0000001b14067223 */ /* 0x041fe2000000005a */
[C---:B------:R-:W-:Y:S01]  /*2440*/  FFMA R14, R21.reuse, R25, R80 ;  /* 0x00000019150e7223 */ /* 0x040fe20000000050 */
[C---:B------:R-:W-:Y:S01]  /*2450*/  FFMA R12, R21.reuse, R27, R64 ;  /* 0x0000001b150c7223 */ /* 0x040fe20000000040 */
[C---:B------:R-:W-:Y:S01]  /*2460*/  FFMA R11, R20.reuse, R24, R11 ;  /* 0x00000018140b7223 */ /* 0x040fe2000000000b */
[C---:B--2---:R-:W-:Y:S01]  /*2470*/  FFMA R4, R20.reuse, R29, R82 ;  /* 0x0000001d14047223 */ /* 0x044fe20000000052 */
        /* <DEDUP_REMOVED lines=60> */
[----:B------:R-:W0:Y:S01]  /*2840*/  LDCU UR4, c[0x0][0x360] ;  /* 0x00006c00ff0477ac */ /* 0x000e220008000800 */
[----:B------:R-:W1:Y:S01]  /*2850*/  S2UR UR5, SR_CTAID.Y ;  /* 0x00000000000579c3 */ /* 0x000e620000002600 */
[----:B------:R-:W-:-:S07]  /*2860*/  SHF.L.U32 R30, R2, 0x3, RZ ;  /* 0x00000003021e7819 */ /* 0x000fce00000006ff */
[----:B------:R-:W1:Y:S01]  /*2870*/  LDC R20, c[0x0][0x364] ;  /* 0x0000d900ff147b82 */ /* 0x000e620000000800 */
[----:B0-----:R-:W-:-:S05]  /*2880*/  IMAD R33, R0, UR4, R3 ;  /* 0x0000000400217c24 */ /* 0x001fca000f8e0203 */
[----:B------:R-:W-:-:S05]  /*2890*/  SHF.L.U32 R33, R33, 0x3, RZ ;  /* 0x0000000321217819 */ /* 0x000fca00000006ff */
[----:B------:R-:W-:Y:S02]  /*28a0*/  IMAD R35, R33, UR12, RZ ;  /* 0x0000000c21237c24 */ /* 0x000fe4000f8e02ff */
[----:B-1----:R-:W-:Y:S01]  /*28b0*/  IMAD R20, R20, UR5, RZ ;  /* 0x0000000514147c24 */ /* 0x002fe2000f8e02ff */
[----:B------:R-:W0:Y:S04]  /*28c0*/  LDCU.64 UR4, c[0x0][0x390] ;  /* 0x00007200ff0477ac */ /* 0x000e280008000a00 */
[C---:B------:R-:W-:Y:S02]  /*28d0*/  LEA R0, R20.reuse, R30, 0x3 ;  /* 0x0000001e14007211 */ /* 0x040fe400078e18ff */
[----:B------:R-:W-:Y:S02]  /*28e0*/  LEA R23, R20, R35, 0x3 ;  /* 0x0000002314177211 */ /* 0x000fe400078e18ff */
[----:B------:R-:W-:-:S02]  /*28f0*/  ISETP.GE.AND P0, PT, R0, UR12, PT ;  /* 0x0000000c00007c0c */ /* 0x000fc4000bf06270 */
[----:B------:R-:W-:Y:S02]  /*2900*/  IADD3 R20, PT, PT, R0, 0x2, RZ ;  /* 0x0000000200147810 */ /* 0x000fe40007ffe0ff */
[----:B------:R-:W-:Y:S02]  /*2910*/  ISETP.GE.OR P3, PT, R33, UR6, P0 ;  /* 0x0000000621007c0c */ /* 0x000fe40008766670 */
[C---:B------:R-:W-:Y:S02]  /*2920*/  IADD3 R22, P1, PT, R23.reuse, R30, RZ ;  /* 0x0000001e17167210 */ /* 0x040fe40007f3e0ff */
[----:B------:R-:W-:Y:S02]  /*2930*/  ISETP.GE.AND P0, PT, R20, UR12, PT ;  /* 0x0000000c14007c0c */ /* 0x000fe4000bf06270 */
[----:B------:R-:W-:Y:S02]  /*2940*/  LEA.HI.X.SX32 R25, R23, RZ, 0x1, P1 ;  /* 0x000000ff17197211 */ /* 0x000fe400008f0eff */
[----:B------:R-:W-:-:S02]  /*2950*/  ISETP.GE.OR P1, PT, R33, UR6, P0 ;  /* 0x0000000621007c0c */ /* 0x000fc40008726670 */
[----:B0-----:R-:W-:Y:S02]  /*2960*/  LEA R20, P4, R22, UR4, 0x2 ;  /* 0x0000000416147c11 */ /* 0x001fe4000f8810ff */
[C---:B------:R-:W-:Y:S01]  /*2970*/  IADD3 R24, PT, PT, R0.reuse, 0x4, RZ ;  /* 0x0000000400187810 */ /* 0x040fe20007ffe0ff */
[----:B------:R-:W0:Y:S01]  /*2980*/  @!P3 LDC.64 R2, c[0x0][0x390] ;  /* 0x0000e400ff02bb82 */ /* 0x000e220000000a00 */
[----:B------:R-:W-:Y:S02]  /*2990*/  @!P3 IADD3 R21, PT, PT, R35, R0, RZ ;  /* 0x000000002315b210 */ /* 0x000fe40007ffe0ff */
[----:B------:R-:W-:Y:S02]  /*29a0*/  IADD3 R23, PT, PT, R23, UR12, RZ ;  /* 0x0000000c17177c10 */ /* 0x000fe4000fffe0ff */
[----:B------:R-:W-:Y:S02]  /*29b0*/  IADD3 R32, PT, PT, R0, 0x1, RZ ;  /* 0x0000000100207810 */ /* 0x000fe40007ffe0ff */
[----:B------:R-:W-:-:S02]  /*29c0*/  IADD3 R35, PT, PT, R35, UR12, RZ ;  /* 0x0000000c23237c10 */ /* 0x000fc4000fffe0ff */
[----:B------:R-:W-:-:S04]  /*29d0*/  ISETP.GE.AND P2, PT, R32, UR12, PT ;  /* 0x0000000c20007c0c */ /* 0x000fc8000bf46270 */
[----:B------:R-:W-:Y:S01]  /*29e0*/  ISETP.GE.OR P2, PT, R33, UR6, P2 ;  /* 0x0000000621007c0c */ /* 0x000fe20009746670 */
[----:B0-----:R-:W-:Y:S01]  /*29f0*/  @!P3 IMAD.WIDE R2, R21, 0x4, R2 ;  /* 0x000000041502b825 */ /* 0x001fe200078e0202 */
[----:B------:R-:W-:Y:S02]  /*2a00*/  LEA.HI.X R21, R22, UR5, R25, 0x2, P4 ;  /* 0x0000000516157c11 */ /* 0x000fe4000a0f1419 */
[----:B------:R-:W-:Y:S02]  /*2a10*/  ISETP.GE.AND P4, PT, R24, UR12, PT ;  /* 0x0000000c18007c0c */ /* 0x000fe4000bf86270 */
[----:B------:R0:W-:Y:S01]  /*2a20*/  @!P3 STG.E desc[UR8][R2.64], R11 ;  /* 0x0000000b0200b986 */ /* 0x0001e2000c101908 */
[----:B------:R-:W-:-:S03]  /*2a30*/  IADD3 R22, PT, PT, R0, 0x3, RZ ;  /* 0x0000000300167810 */ /* 0x000fc60007ffe0ff */
[----:B------:R-:W-:Y:S01]  /*2a40*/  @!P1 STG.E desc[UR8][R20.64+0x8], R9 ;  /* 0x0000080914009986 */ /* 0x000fe2000c101908 */
[C---:B------:R-:W-:Y:S02]  /*2a50*/  ISETP.GE.OR P1, PT, R33.reuse, UR6, P4 ;  /* 0x0000000621007c0c */ /* 0x040fe4000a726670 */
[----:B------:R-:W-:Y:S01]  /*2a60*/  ISETP.GE.AND P5, PT, R22, UR12, PT ;  /* 0x0000000c16007c0c */ /* 0x000fe2000bfa6270 */
[----:B------:R-:W-:Y:S01]  /*2a70*/  @!P2 STG.E desc[UR8][R20.64+0x4], R8 ;  /* 0x000004081400a986 */ /* 0x000fe2000c101908 */
[----:B------:R-:W-:Y:S02]  /*2a80*/  IADD3 R22, PT, PT, R0, 0x5, RZ ;  /* 0x0000000500167810 */ /* 0x000fe40007ffe0ff */
[----:B------:R-:W-:Y:S02]  /*2a90*/  ISETP.GE.OR P2, PT, R33, UR6, P5 ;  /* 0x0000000621007c0c */ /* 0x000fe4000af46670 */
[----:B------:R-:W-:-:S05]  /*2aa0*/  ISETP.GE.AND P3, PT, R22, UR12, PT ;  /* 0x0000000c16007c0c */ /* 0x000fca000bf66270 */
[----:B------:R-:W-:Y:S01]  /*2ab0*/  @!P1 STG.E desc[UR8][R20.64+0x10], R7 ;  /* 0x0000100714009986 */ /* 0x000fe2000c101908 */
[----:B------:R-:W-:-:S05]  /*2ac0*/  ISETP.GE.OR P1, PT, R33, UR6, P3 ;  /* 0x0000000621007c0c */ /* 0x000fca0009f26670 */
[----:B------:R-:W-:Y:S08]  /*2ad0*/  @!P2 STG.E desc[UR8][R20.64+0xc], R6 ;  /* 0x00000c061400a986 */ /* 0x000ff0000c101908 */
[----:B------:R1:W-:Y:S01]  /*2ae0*/  @!P1 STG.E desc[UR8][R20.64+0x14], R4 ;  /* 0x0000140414009986 */ /* 0x0003e2000c101908 */
[----:B0-----:R-:W-:-:S04]  /*2af0*/  IADD3 R2, P1, PT, R30, R23, RZ ;  /* 0x000000171e027210 */ /* 0x001fc80007f3e0ff */
[C---:B------:R-:W-:Y:S02]  /*2b00*/  LEA.HI.X.SX32 R3, R23.reuse, RZ, 0x1, P1 ;  /* 0x000000ff17037211 */ /* 0x040fe400008f0eff */
[C---:B------:R-:W-:Y:S02]  /*2b10*/  LEA R28, P1, R2.reuse, UR4, 0x2 ;  /* 0x00000004021c7c11 */ /* 0x040fe4000f8210ff */
[----:B------:R-:W-:Y:S02]  /*2b20*/  IADD3 R23, PT, PT, R23, UR12, RZ ;  /* 0x0000000c17177c10 */ /* 0x000fe4000fffe0ff */
[----:B------:R-:W-:Y:S02]  /*2b30*/  LEA.HI.X R29, R2, UR5, R3, 0x2, P1 ;  /* 0x00000005021d7c11 */ /* 0x000fe400088f1403 */
[----:B------:R-:W-:Y:S02]  /*2b40*/  IADD3 R2, P1, PT, R30, R23, RZ ;  /* 0x000000171e027210 */ /* 0x000fe40007f3e0ff */
[----:B-1----:R-:W-:-:S02]  /*2b50*/  IADD3 R4, PT, PT, R0, 0x6, RZ ;  /* 0x0000000600047810 */ /* 0x002fc40007ffe0ff */
[C---:B------:R-:W-:Y:S02]  /*2b60*/  LEA.HI.X.SX32 R3, R23.reuse, RZ, 0x1, P1 ;  /* 0x000000ff17037211 */ /* 0x040fe400008f0eff */
[C---:B------:R-:W-:Y:S02]  /*2b70*/  LEA R26, P1, R2.reuse, UR4, 0x2 ;  /* 0x00000004021a7c11 */ /* 0x040fe4000f8210ff */
[----:B------:R-:W-:Y:S02]  /*2b80*/  IADD3 R23, PT, PT, R23, UR12, RZ ;  /* 0x0000000c17177c10 */ /* 0x000fe4000fffe0ff */
[----:B------:R-:W-:Y:S02]  /*2b90*/  LEA.HI.X R27, R2, UR5, R3, 0x2, P1 ;  /* 0x00000005021b7c11 */ /* 0x000fe400088f1403 */
[----:B------:R-:W-:Y:S02]  /*2ba0*/  IADD3 R2, P1, PT, R30, R23, RZ ;  /* 0x000000171e027210 */ /* 0x000fe40007f3e0ff */
[----:B------:R-:W-:-:S02]  /*2bb0*/  ISETP.GE.AND P2, PT, R4, UR12, PT ;  /* 0x0000000c04007c0c */ /* 0x000fc4000bf46270 */
[C---:B------:R-:W-:Y:S02]  /*2bc0*/  LEA.HI.X.SX32 R3, R23.reuse, RZ, 0x1, P1 ;  /* 0x000000ff17037211 */ /* 0x040fe400008f0eff */
[C---:B------:R-:W-:Y:S02]  /*2bd0*/  LEA R24, P1, R2.reuse, UR4, 0x2 ;  /* 0x0000000402187c11 */ /* 0x040fe4000f8210ff */
[----:B------:R-:W-:Y:S02]  /*2be0*/  IADD3 R23, PT, PT, R23, UR12, RZ ;  /* 0x0000000c17177c10 */ /* 0x000fe4000fffe0ff */
[----:B------:R-:W-:Y:S02]  /*2bf0*/  LEA.HI.X R25, R2, UR5, R3, 0x2, P1 ;  /* 0x0000000502197c11 */ /* 0x000fe400088f1403 */
[----:B------:R-:W-:Y:S02]  /*2c00*/  IADD3 R2, P1, PT, R30, R23, RZ ;  /* 0x000000171e027210 */ /* 0x000fe40007f3e0ff */
[----:B------:R-:W-:-:S02]  /*2c10*/  IADD3 R3, PT, PT, R23, UR12, RZ ;  /* 0x0000000c17037c10 */ /* 0x000fc4000fffe0ff */
[----:B------:R-:W-:Y:S02]  /*2c20*/  LEA.HI.X.SX32 R7, R23, RZ, 0x1, P1 ;  /* 0x000000ff17077211 */ /* 0x000fe400008f0eff */
[----:B------:R-:W-:Y:S02]  /*2c30*/  LEA R22, P1, R2, UR4, 0x2 ;  /* 0x0000000402167c11 */ /* 0x000fe4000f8210ff */
[----:B------:R-:W-:Y:S02]  /*2c40*/  IADD3 R4, PT, PT, R0, 0x7, RZ ;  /* 0x0000000700047810 */ /* 0x000fe40007ffe0ff */
[----:B------:R-:W-:Y:S02]  /*2c50*/  LEA.HI.X R23, R2, UR5, R7, 0x2, P1 ;  /* 0x0000000502177c11 */ /* 0x000fe400088f1407 */
[----:B------:R-:W-:-:S04]  /*2c60*/  IADD3 R2, P1, PT, R30, R3, RZ ;  /* 0x000000031e027210 */ /* 0x000fc80007f3e0ff */
[C---:B------:R-:W-:Y:S02]  /*2c70*/  LEA.HI.X.SX32 R7, R3.reuse, RZ, 0x1, P1 ;  /* 0x000000ff03077211 */ /* 0x040fe400008f0eff */
[C---:B------:R-:W-:Y:S02]  /*2c80*/  LEA R8, P1, R2.reuse, UR4, 0x2 ;  /* 0x0000000402087c11 */ /* 0x040fe4000f8210ff */
[----:B------:R-:W-:Y:S02]  /*2c90*/  IADD3 R3, PT, PT, R3, UR12, RZ ;  /* 0x0000000c03037c10 */ /* 0x000fe4000fffe0ff */
[----:B------:R-:W-:Y:S02]  /*2ca0*/  LEA.HI.X R9, R2, UR5, R7, 0x2, P1 ;  /* 0x0000000502097c11 */ /* 0x000fe400088f1407 */
[----:B------:R-:W-:-:S04]  /*2cb0*/  IADD3 R2, P1, PT, R30, R3, RZ ;  /* 0x000000031e027210 */ /* 0x000fc80007f3e0ff */
[C---:B------:R-:W-:Y:S02]  /*2cc0*/  LEA.HI.X.SX32 R7, R3.reuse, RZ, 0x1, P1 ;  /* 0x000000ff03077211 */ /* 0x040fe400008f0eff */
[C---:B------:R-:W-:Y:S02]  /*2cd0*/  LEA R6, P1, R2.reuse, UR4, 0x2 ;  /* 0x0000000402067c11 */ /* 0x040fe4000f8210ff */
[----:B------:R-:W-:Y:S02]  /*2ce0*/  IADD3 R3, PT, PT, R3, UR12, RZ ;  /* 0x0000000c03037c10 */ /* 0x000fe4000fffe0ff */
[----:B------:R-:W-:Y:S02]  /*2cf0*/  LEA.HI.X R7, R2, UR5, R7, 0x2, P1 ;  /* 0x0000000502077c11 */ /* 0x000fe400088f1407 */
[----:B------:R-:W-:-:S04]  /*2d00*/  IADD3 R30, P1, PT, R30, R3, RZ ;  /* 0x000000031e1e7210 */ /* 0x000fc80007f3e0ff */
[----:B------:R-:W-:Y:S02]  /*2d10*/  LEA.HI.X.SX32 R3, R3, RZ, 0x1, P1 ;  /* 0x000000ff03037211 */ /* 0x000fe400008f0eff */
[----:B------:R-:W-:-:S04]  /*2d20*/  LEA R2, P1, R30, UR4, 0x2 ;  /* 0x000000041e027c11 */ /* 0x000fc8000f8210ff */
[----:B------:R-:W-:Y:S02]  /*2d30*/  LEA.HI.X R3, R30, UR5, R3, 0x2, P1 ;  /* 0x000000051e037c11 */ /* 0x000fe400088f1403 */
[----:B------:R-:W-:-:S13]  /*2d40*/  ISETP.GE.OR P1, PT, R33, UR6, P2 ;  /* 0x0000000621007c0c */ /* 0x000fda0009726670 */
[----:B------:R-:W-:Y:S01]  /*2d50*/  @!P1 STG.E desc[UR8][R20.64+0x18], R5 ;  /* 0x0000180514009986 */ /* 0x000fe2000c101908 */
[----:B------:R-:W-:Y:S02]  /*2d60*/  ISETP.GE.AND P1, PT, R4, UR12, PT ;  /* 0x0000000c04007c0c */ /* 0x000fe4000bf26270 */
[C---:B------:R-:W-:Y:S02]  /*2d70*/  IADD3 R4, PT, PT, R33.reuse, 0x1, RZ ;  /* 0x0000000121047810 */ /* 0x040fe40007ffe0ff */
[----:B------:R-:W-:-:S13]  /*2d80*/  ISETP.GE.OR P6, PT, R33, UR6, P1 ;  /* 0x0000000621007c0c */ /* 0x000fda0008fc6670 */
[----:B------:R-:W-:Y:S01]  /*2d90*/  @!P6 STG.E desc[UR8][R20.64+0x1c], R18 ;  /* 0x00001c121400e986 */ /* 0x000fe2000c101908 */
[----:B------:R-:W-:-:S04]  /*2da0*/  ISETP.GE.AND P6, PT, R0, UR12, PT ;  /* 0x0000000c00007c0c */ /* 0x000fc8000bfc6270 */
[----:B------:R-:W-:-:S13]  /*2db0*/  ISETP.GE.OR P6, PT, R4, UR6, P6 ;  /* 0x0000000604007c0c */ /* 0x000fda000b7c6670 */
[----:B------:R-:W0:Y:S01]  /*2dc0*/  @!P6 LDC.64 R30, c[0x0][0x390] ;  /* 0x0000e400ff1eeb82 */ /* 0x000e220000000a00 */
[----:B------:R-:W-:Y:S02]  /*2dd0*/  @!P6 IADD3 R11, PT, PT, R0, R35, RZ ;  /* 0x00000023000be210 */ /* 0x000fe40007ffe0ff */
[----:B------:R-:W-:-:S03]  /*2de0*/  IADD3 R35, PT, PT, R35, UR12, RZ ;  /* 0x0000000c23237c10 */ /* 0x000fc6000fffe0ff */
[----:B0-----:R-:W-:Y:S01]  /*2df0*/  @!P6 IMAD.WIDE R30, R11, 0x4, R30 ;  /* 0x000000040b1ee825 */ /* 0x001fe200078e021e */
[----:B------:R-:W-:-:S04]  /*2e00*/  IADD3 R11, PT, PT, R33, 0x2, RZ ;  /* 0x00000002210b7810 */ /* 0x000fc80007ffe0ff */
[----:B------:R-:W-:Y:S01]  /*2e10*/  @!P6 STG.E desc[UR8][R30.64], R16 ;  /* 0x000000101e00e986 */ /* 0x000fe2000c101908 */
[----:B------:R-:W-:-:S04]  /*2e20*/  ISETP.GE.AND P6, PT, R32, UR12, PT ;  /* 0x0000000c20007c0c */ /* 0x000fc8000bfc6270 */
[----:B------:R-:W-:-:S13]  /*2e30*/  ISETP.GE.OR P6, PT, R4, UR6, P6 ;  /* 0x0000000604007c0c */ /* 0x000fda000b7c6670 */
[----:B------:R-:W-:Y:S01]  /*2e40*/  @!P6 STG.E desc[UR8][R28.64+0x4], R14 ;  /* 0x0000040e1c00e986 */ /* 0x000fe2000c101908 */
[----:B------:R-:W-:-:S13]  /*2e50*/  ISETP.GE.OR P6, PT, R4, UR6, P0 ;  /* 0x0000000604007c0c */ /* 0x000fda00087c6670 */
[----:B------:R-:W-:Y:S01]  /*2e60*/  @!P6 STG.E desc[UR8][R28.64+0x8], R17 ;  /* 0x000008111c00e986 */ /* 0x000fe2000c101908 */
[----:B------:R-:W-:-:S13]  /*2e70*/  ISETP.GE.OR P6, PT, R4, UR6, P5 ;  /* 0x0000000604007c0c */ /* 0x000fda000afc6670 */
[----:B------:R-:W-:Y:S01]  /*2e80*/  @!P6 STG.E desc[UR8][R28.64+0xc], R12 ;  /* 0x00000c0c1c00e986 */ /* 0x000fe2000c101908 */
[----:B------:R-:W-:-:S13]  /*2e90*/  ISETP.GE.OR P6, PT, R4, UR6, P4 ;  /* 0x0000000604007c0c */ /* 0x000fda000a7c6670 */
[----:B------:R-:W-:Y:S01]  /*2ea0*/  @!P6 STG.E desc[UR8][R28.64+0x10], R15 ;  /* 0x0000100f1c00e986 */ /* 0x000fe2000c101908 */
[----:B------:R-:W-:-:S13]  /*2eb0*/  ISETP.GE.OR P6, PT, R4, UR6, P3 ;  /* 0x0000000604007c0c */ /* 0x000fda0009fc6670 */
[----:B------:R0:W-:Y:S01]  /*2ec0*/  @!P6 STG.E desc[UR8][R28.64+0x14], R10 ;  /* 0x0000140a1c00e986 */ /* 0x0001e2000c101908 */
[----:B------:R-:W-:Y:S02]  /*2ed0*/  ISETP.GE.OR P6, PT, R4, UR6, P2 ;  /* 0x0000000604007c0c */ /* 0x000fe400097c6670 */
[----:B0-----:R-:W-:-:S11]  /*2ee0*/  IADD3 R10, PT, PT, R33, 0x3, RZ ;  /* 0x00000003210a7810 */ /* 0x001fd60007ffe0ff */
[----:B------:R-:W-:Y:S01]  /*2ef0*/  @!P6 STG.E desc[UR8][R28.64+0x18], R13 ;  /* 0x0000180d1c00e986 */ /* 0x000fe2000c101908 */
[----:B------:R-:W-:-:S13]  /*2f00*/  ISETP.GE.OR P6, PT, R4, UR6, P1 ;  /* 0x0000000604007c0c */ /* 0x000fda0008fc6670 */
[----:B------:R-:W-:Y:S01]  /*2f10*/  @!P6 STG.E desc[UR8][R28.64+0x1c], R36 ;  /* 0x00001c241c00e986 */ /* 0x000fe2000c101908 */
[----:B------:R-:W-:-:S04]  /*2f20*/  ISETP.GE.AND P6, PT, R0, UR12, PT ;  /* 0x0000000c00007c0c */ /* 0x000fc8000bfc6270 */
[----:B------:R-:W-:-:S13]  /*2f30*/  ISETP.GE.OR P6, PT, R11, UR6, P6 ;  /* 0x000000060b007c0c */ /* 0x000fda000b7c6670 */
[----:B------:R-:W0:Y:S01]  /*2f40*/  @!P6 LDC.64 R4, c[0x0][0x390] ;  /* 0x0000e400ff04eb82 */ /* 0x000e220000000a00 */
[----:B------:R-:W-:Y:S02]  /*2f50*/  @!P6 IADD3 R15, PT, PT, R0, R35, RZ ;  /* 0x00000023000fe210 */ /* 0x000fe40007ffe0ff */
[----:B------:R-:W-:-:S03]  /*2f60*/  IADD3 R35, PT, PT, R35, UR12, RZ ;  /* 0x0000000c23237c10 */ /* 0x000fc6000fffe0ff */
[----:B0-----:R-:W-:-:S05]  /*2f70*/  @!P6 IMAD.WIDE R4, R15, 0x4, R4 ;  /* 0x000000040f04e825 */ /* 0x001fca00078e0204 */
[----:B------:R0:W-:Y:S01]  /*2f80*/  @!P6 STG.E desc[UR8][R4.64], R19 ;  /* 0x000000130400e986 */ /* 0x0001e2000c101908 */
        /* <DEDUP_REMOVED lines=15> */
[----:B------:R-:W-:-:S04]  /*3080*/  ISETP.GE.AND P6, PT, R0, UR12, PT ;  /* 0x0000000c00007c0c */ /* 0x000fc8000bfc6270 */
[----:B------:R-:W-:-:S13]  /*3090*/  ISETP.GE.OR P6, PT, R10, UR6, P6 ;  /* 0x000000060a007c0c */ /* 0x000fda000b7c6670 */
[----:B0-----:R-:W0:Y:S01]  /*30a0*/  @!P6 LDC.64 R4, c[0x0][0x390] ;  /* 0x0000e400ff04eb82 */ /* 0x001e220000000a00 */
        /* <DEDUP_REMOVED lines=17> */
[----:B------:R-:W-:Y:S02]  /*31c0*/  ISETP.GE.OR P6, PT, R10, UR6, P1 ;  /* 0x000000060a007c0c */ /* 0x000fe40008fc6670 */
[----:B------:R-:W-:-:S11]  /*31d0*/  IADD3 R10, PT, PT, R33, 0x4, RZ ;  /* 0x00000004210a7810 */ /* 0x000fd60007ffe0ff */
        /* <DEDUP_REMOVED lines=45> */
[C---:B------:R-:W-:Y:S02]  /*34b0*/  IADD3 R10, PT, PT, R33.reuse, 0x6, RZ ;  /* 0x00000006210a7810 */ /* 0x040fe40007ffe0ff */
[----:B------:R-:W-:-:S09]  /*34c0*/  IADD3 R33, PT, PT, R33, 0x7, RZ ;  /* 0x0000000721217810 */ /* 0x000fd20007ffe0ff */
[----:B------:R-:W-:Y:S01]  /*34d0*/  @!P6 STG.E desc[UR8][R8.64+0x1c], R72 ;  /* 0x00001c480800e986 */ /* 0x000fe2000c101908 */
[----:B------:R-:W-:-:S04]  /*34e0*/  ISETP.GE.AND P6, PT, R0, UR12, PT ;  /* 0x0000000c00007c0c */ /* 0x000fc8000bfc6270 */
[----:B------:R-:W-:-:S13]  /*34f0*/  ISETP.GE.OR P6, PT, R10, UR6, P6 ;  /* 0x000000060a007c0c */ /* 0x000fda000b7c6670 */
[----:B0-----:R-:W0:Y:S01]  /*3500*/  @!P6 LDC.64 R4, c[0x0][0x390] ;  /* 0x0000e400ff04eb82 */ /* 0x001e220000000a00 */
[----:B------:R-:W-:-:S05]  /*3510*/  @!P6 IADD3 R11, PT, PT, R0, R35, RZ ;  /* 0x00000023000be210 */ /* 0x000fca0007ffe0ff */
[----:B0-----:R-:W-:-:S05]  /*3520*/  @!P6 IMAD.WIDE R4, R11, 0x4, R4 ;  /* 0x000000040b04e825 */ /* 0x001fca00078e0204 */
[----:B------:R0:W-:Y:S01]  /*3530*/  @!P6 STG.E desc[UR8][R4.64], R63 ;  /* 0x0000003f0400e986 */ /* 0x0001e2000c101908 */
[----:B------:R-:W-:-:S04]  /*3540*/  ISETP.GE.AND P6, PT, R32, UR12, PT ;  /* 0x0000000c20007c0c */ /* 0x000fc8000bfc6270 */
[----:B------:R-:W-:-:S13]  /*3550*/  ISETP.GE.OR P6, PT, R10, UR6, P6 ;  /* 0x000000060a007c0c */ /* 0x000fda000b7c6670 */
[----:B------:R1:W-:Y:S01]  /*3560*/  @!P6 STG.E desc[UR8][R6.64+0x4], R74 ;  /* 0x0000044a0600e986 */ /* 0x0003e2000c101908 */
[----:B------:R-:W-:Y:S02]  /*3570*/  ISETP.GE.OR P6, PT, R10, UR6, P0 ;  /* 0x000000060a007c0c */ /* 0x000fe400087c6670 */
[----:B------:R-:W-:-:S11]  /*3580*/  ISETP.GE.OR P0, PT, R33, UR6, P0 ;  /* 0x0000000621007c0c */ /* 0x000fd60008706670 */
        /* <DEDUP_REMOVED lines=16> */
[----:B------:R-:W-:-:S04]  /*3690*/  ISETP.GE.AND P6, PT, R0, UR12, PT ;  /* 0x0000000c00007c0c */ /* 0x000fc8000bfc6270 */
[----:B------:R-:W-:-:S13]  /*36a0*/  ISETP.GE.OR P6, PT, R33, UR6, P6 ;  /* 0x0000000621007c0c */ /* 0x000fda000b7c6670 */
[----:B0-----:R-:W0:Y:S01]  /*36b0*/  @!P6 LDC.64 R4, c[0x0][0x390] ;  /* 0x0000e400ff04eb82 */ /* 0x001e220000000a00 */
[----:B------:R-:W-:-:S05]  /*36c0*/  @!P6 IADD3 R35, PT, PT, R0, UR12, R35 ;  /* 0x0000000c0023ec10 */ /* 0x000fca000fffe023 */
[----:B0-----:R-:W-:-:S05]  /*36d0*/  @!P6 IMAD.WIDE R4, R35, 0x4, R4 ;  /* 0x000000042304e825 */ /* 0x001fca00078e0204 */
[----:B------:R1:W-:Y:S01]  /*36e0*/  @!P6 STG.E desc[UR8][R4.64], R82 ;  /* 0x000000520400e986 */ /* 0x0003e2000c101908 */
[----:B------:R-:W-:-:S03]  /*36f0*/  ISETP.GE.AND P6, PT, R32, UR12, PT ;  /* 0x0000000c20007c0c */ /* 0x000fc6000bfc6270 */
[----:B------:R1:W-:Y:S01]  /*3700*/  @!P0 STG.E desc[UR8][R2.64+0x8], R71 ;  /* 0x0000084702008986 */ /* 0x0003e2000c101908 */
[----:B------:R-:W-:-:S03]  /*3710*/  ISETP.GE.OR P6, PT, R33, UR6, P6 ;  /* 0x0000000621007c0c */ /* 0x000fc6000b7c6670 */
[----:B------:R1:W-:Y:S04]  /*3720*/  @!P5 STG.E desc[UR8][R2.64+0xc], R86 ;  /* 0x00000c560200d986 */ /* 0x0003e8000c101908 */
[----:B------:R1:W-:Y:S04]  /*3730*/  @!P4 STG.E desc[UR8][R2.64+0x10], R73 ;  /* 0x000010490200c986 */ /* 0x0003e8000c101908 */
[----:B------:R1:W-:Y:S04]  /*3740*/  @!P3 STG.E desc[UR8][R2.64+0x14], R88 ;  /* 0x000014580200b986 */ /* 0x0003e8000c101908 */
[----:B------:R1:W-:Y:S04]  /*3750*/  @!P6 STG.E desc[UR8][R2.64+0x4], R84 ;  /* 0x000004540200e986 */ /* 0x0003e8000c101908 */
[----:B------:R1:W-:Y:S01]  /*3760*/  @!P2 STG.E desc[UR8][R2.64+0x18], R75 ;  /* 0x0000184b0200a986 */ /* 0x0003e2000c101908 */
[----:B------:R-:W-:Y:S05]  /*3770*/  @P1 EXIT ;  /* 0x000000000000194d */ /* 0x000fea0003800000 */
[----:B------:R-:W-:Y:S01]  /*3780*/  STG.E desc[UR8][R2.64+0x1c], R90 ;  /* 0x00001c5a02007986 */ /* 0x000fe2000c101908 */
[----:B------:R-:W-:Y:S05]  /*3790*/  EXIT ;  /* 0x000000000000794d */ /* 0x000fea0003800000 */
.L_x_7:
[----:B------:R-:W-:-:S00]  /*37a0*/  BRA `(.L_x_7) ;  /* 0xfffffffc00fc7947 */ /* 0x000fc0000383ffff */
[----:B------:R-:W-:-:S00]  /*37b0*/  NOP ;  /* 0x0000000000007918 */ /* 0x000fc00000000000 */
        /* <DEDUP_REMOVED lines=12> */
.L_x_21:


//--------------------- .text._Z15matmulKernel_V3PfS_S_iiii --------------------------
	.section	.text._Z15matmulKernel_V3PfS_S_iiii,"ax",@progbits
	.align	128
        .global         _Z15matmulKernel_V3PfS_S_iiii
        .type           _Z15matmulKernel_V3PfS_S_iiii,@function
        .size           _Z15matmulKernel_V3PfS_S_iiii,(.L_x_22 - _Z15matmulKernel_V3PfS_S_iiii)
        .other          _Z15matmulKernel_V3PfS_S_iiii,@"STO_CUDA_ENTRY STV_DEFAULT"
_Z15matmulKernel_V3PfS_S_iiii:
.text._Z15matmulKernel_V3PfS_S_iiii:
[----:B------:R-:W-:Y:S08]  /*0000*/  LDC R1, c[0x0][0x37c] ;  /* 0x0000df00ff017b82 */ /* 0x000ff00000000800 */
[----:B------:R-:W0:Y:S01]  /*0010*/  LDC R15, c[0x0][0x3a4] ;  /* 0x0000e900ff0f7b82 */ /* 0x000e220000000800 */
[----:B------:R-:W1:Y:S01]  /*0020*/  S2R R8, SR_TID.Y ;  /* 0x0000000000087919 */ /* 0x000e620000002200 */
[----:B------:R-:W2:Y:S01]  /*0030*/  LDCU.64 UR6, c[0x0][0x358] ;  /* 0x00006b00ff0677ac */ /* 0x000ea20008000a00 */
[----:B------:R-:W-:-:S05]  /*0040*/  MOV R19, RZ ;  /* 0x000000ff00137202 */ /* 0x000fca0000000f00 */
[----:B------:R-:W3:Y:S08]  /*0050*/  LDC R12, c[0x0][0x39c] ;  /* 0x0000e700ff0c7b82 */ /* 0x000ef00000000800 */
[----:B------:R-:W4:Y:S01]  /*0060*/  LDC R11, c[0x0][0x360] ;  /* 0x0000d800ff0b7b82 */ /* 0x000f220000000800 */
[----:B0-----:R-:W-:-:S07]  /*0070*/  IABS R5, R15 ;  /* 0x0000000f00057213 */ /* 0x001fce0000000000 */
[----:B------:R-:W-:Y:S01]  /*0080*/  S2UR UR4, SR_CTAID.X ;  /* 0x00000000000479c3 */ /* 0x000fe20000002500 */
[----:B------:R-:W0:Y:S07]  /*0090*/  I2F.RP R0, R5 ;  /* 0x0000000500007306 */ /* 0x000e2e0000209400 */
[----:B------:R-:W1:Y:S01]  /*00a0*/  S2UR UR5, SR_CTAID.Y ;  /* 0x00000000000579c3 */ /* 0x000e620000002600 */
[----:B0-----:R-:W0:Y:S02]  /*00b0*/  MUFU.RCP R0, R0 ;  /* 0x0000000000007308 */ /* 0x001e240000001000 */
[----:B0-----:R-:W-:-:S06]  /*00c0*/  IADD3 R2, PT, PT, R0, 0xffffffe, RZ ;  /* 0x0ffffffe00027810 */ /* 0x001fcc0007ffe0ff */
[----:B------:R0:W5:Y:S02]  /*00d0*/  F2I.FTZ.U32.TRUNC.NTZ R3, R2 ;  /* 0x0000000200037305 */ /* 0x000164000021f000 */
[----:B0-----:R-:W-:Y:S02]  /*00e0*/  HFMA2 R2, -RZ, RZ, 0, 0 ;  /* 0x00000000ff027431 */ /* 0x001fe400000001ff */
[----:B-----5:R-:W-:-:S04]  /*00f0*/  IMAD.MOV R4, RZ, RZ, -R3 ;  /* 0x000000ffff047224 */ /* 0x020fc800078e0a03 */
[----:B------:R-:W-:Y:S01]  /*0100*/  IMAD R7, R4, R5, RZ ;  /* 0x0000000504077224 */ /* 0x000fe200078e02ff */
[----:B---3--:R-:W-:-:S03]  /*0110*/  IABS R4, R12 ;  /* 0x0000000c00047213 */ /* 0x008fc60000000000 */
[----:B------:R-:W-:Y:S01]  /*0120*/  IMAD.HI.U32 R3, R3, R7, R2 ;  /* 0x0000000703037227 */ /* 0x000fe200078e0002 */
[----:B------:R-:W-:-:S04]  /*0130*/  LOP3.LUT R2, R12, R15, RZ, 0x3c, !PT ;  /* 0x0000000f0c027212 */ /* 0x000fc800078e3cff */
[----:B------:R-:W-:Y:S01]  /*0140*/  ISETP.GE.AND P1, PT, R2, RZ, PT ;  /* 0x000000ff0200720c */ /* 0x000fe20003f26270 */
[----:B------:R-:W-:Y:S02]  /*0150*/  IMAD.HI.U32 R9, R3, R4, RZ ;  /* 0x0000000403097227 */ /* 0x000fe400078e00ff */
[----:B------:R-:W1:Y:S02]  /*0160*/  LDC R3, c[0x0][0x364] ;  /* 0x0000d900ff037b82 */ /* 0x000e640000000800 */
[----:B------:R-:W-:-:S04]  /*0170*/  IMAD.MOV R0, RZ, RZ, -R9 ;  /* 0x000000ffff007224 */ /* 0x000fc800078e0a09 */
[----:B------:R-:W-:-:S05]  /*0180*/  IMAD R0, R5, R0, R4 ;  /* 0x0000000005007224 */ /* 0x000fca00078e0204 */
[----:B------:R-:W-:-:S13]  /*0190*/  ISETP.GT.U32.AND P2, PT, R5, R0, PT ;  /* 0x000000000500720c */ /* 0x000fda0003f44070 */
[-C--:B------:R-:W-:Y:S01]  /*01a0*/  @!P2 IADD3 R0, PT, PT, R0, -R5.reuse, RZ ;  /* 0x800000050000a210 */ /* 0x080fe20007ffe0ff */
[----:B------:R-:W-:Y:S01]  /*01b0*/  @!P2 VIADD R9, R9, 0x1 ;  /* 0x000000010909a836 */ /* 0x000fe20000000000 */
[----:B------:R-:W-:Y:S01]  /*01c0*/  ISETP.NE.AND P2, PT, R15, RZ, PT ;  /* 0x000000ff0f00720c */ /* 0x000fe20003f45270 */
[----:B-1----:R-:W-:Y:S01]  /*01d0*/  IMAD R10, R3, UR5, R8 ;  /* 0x00000005030a7c24 */ /* 0x002fe2000f8e0208 */
[----:B------:R-:W-:Y:S02]  /*01e0*/  ISETP.GE.U32.AND P0, PT, R0, R5, PT ;  /* 0x000000050000720c */ /* 0x000fe40003f06070 */
[----:B------:R-:W4:Y:S11]  /*01f0*/  S2R R0, SR_TID.X ;  /* 0x0000000000007919 */ /* 0x000f360000002100 */
[----:B------:R-:W-:-:S05]  /*0200*/  @P0 IADD3 R9, PT, PT, R9, 0x1, RZ ;  /* 0x0000000109090810 */ /* 0x000fca0007ffe0ff */
[----:B------:R-:W-:Y:S01]  /*0210*/  @!P1 IMAD.MOV R9, RZ, RZ, -R9 ;  /* 0x000000ffff099224 */ /* 0x000fe200078e0a09 */
[----:B------:R-:W-:-:S04]  /*0220*/  @!P2 LOP3.LUT R9, RZ, R15, RZ, 0x33, !PT ;  /* 0x0000000fff09a212 */ /* 0x000fc800078e33ff */
[----:B------:R-:W-:Y:S01]  /*0230*/  ISETP.GE.AND P0, PT, R9, 0x1, PT ;  /* 0x000000010900780c */ /* 0x000fe20003f06270 */
[----:B----4-:R-:W-:-:S12]  /*0240*/  IMAD R11, R11, UR4, R0 ;  /* 0x000000040b0b7c24 */ /* 0x010fd8000f8e0200 */
[----:B--2---:R-:W-:Y:S05]  /*0250*/  @!P0 BRA `(.L_x_8) ;  /* 0x0000000800108947 */ /* 0x004fea0003800000 */
[----:B------:R-:W0:Y:S01]  /*0260*/  S2UR UR5, SR_CgaCtaId ;  /* 0x00000000000579c3 */ /* 0x000e220000008800 */
[CC--:B------:R-:W-:Y:S01]  /*0270*/  IMAD R2, R15.reuse, R15.reuse, RZ ;  /* 0x0000000f0f027224 */ /* 0x0c0fe200078e02ff */
[----:B------:R-:W-:Y:S01]  /*0280*/  UMOV UR4, 0x400 ;  /* 0x0000040000047882 */ /* 0x000fe20000000000 */
[C---:B------:R-:W-:Y:S01]  /*0290*/  LOP3.LUT R14, R15.reuse, 0x7ffffff8, RZ, 0xc0, !PT ;  /* 0x7ffffff80f0e7812 */ /* 0x040fe200078ec0ff */
[----:B------:R-:W-:Y:S01]  /*02a0*/  IMAD R13, R0, R15, RZ ;  /* 0x0000000f000d7224 */ /* 0x000fe200078e02ff */
[C---:B------:R-:W-:Y:S01]  /*02b0*/  LOP3.LUT R20, R15.reuse, 0x7, RZ, 0xc0, !PT ;  /* 0x000000070f147812 */ /* 0x040fe200078ec0ff */
[----:B------:R-:W-:Y:S01]  /*02c0*/  IMAD.SHL.U32 R17, R2, 0x4, RZ ;  /* 0x0000000402117824 */ /* 0x000fe200078e00ff */
[----:B------:R-:W-:Y:S01]  /*02d0*/  LOP3.LUT R15, R15, 0x3, RZ, 0xc0, !PT ;  /* 0x000000030f0f7812 */ /* 0x000fe200078ec0ff */
[----:B------:R-:W-:Y:S01]  /*02e0*/  IMAD R12, R11, R12, R8 ;  /* 0x0000000c0b0c7224 */ /* 0x000fe200078e0208 */
[----:B------:R-:W-:Y:S01]  /*02f0*/  IADD3 R16, PT, PT, -R14, RZ, RZ ;  /* 0x000000ff0e107210 */ /* 0x000fe20007ffe1ff */
[----:B------:R-:W-:Y:S01]  /*0300*/  IMAD.MOV.U32 R19, RZ, RZ, RZ ;  /* 0x000000ffff137224 */ /* 0x000fe200078e00ff */
[----:B------:R-:W-:Y:S01]  /*0310*/  LEA R18, R8, R17, 0x2 ;  /* 0x0000001108127211 */ /* 0x000fe200078e10ff */
[----:B0-----:R-:W-:-:S03]  /*0320*/  ULEA UR5, UR5, UR4, 0x18 ;  /* 0x0000000405057291 */ /* 0x001fc6000f8ec0ff */
[----:B------:R-:W-:-:S03]  /*0330*/  UMOV UR4, URZ ;  /* 0x000000ff00047c82 */ /* 0x000fc60008000000 */
[----:B------:R-:W-:Y:S01]  /*0340*/  VIADD R17, R17, UR5 ;  /* 0x0000000511117c36 */ /* 0x000fe20008000000 */
[----:B------:R-:W-:-:S07]  /*0350*/  IADD3 R18, PT, PT, R18, UR5, RZ ;  /* 0x0000000512127c10 */ /* 0x000fce000fffe0ff */
.L_x_14:
[----:B0-----:R-:W0:Y:S08]  /*0360*/  LDC.64 R2, c[0x0][0x3a0] ;  /* 0x0000e800ff027b82 */ /* 0x001e300000000a00 */
[----:B------:R-:W1:Y:S08]  /*0370*/  LDC.64 R6, c[0x0][0x380] ;  /* 0x0000e000ff067b82 */ /* 0x000e700000000a00 */
[----:B------:R-:W2:Y:S01]  /*0380*/  LDC.64 R4, c[0x0][0x388] ;  /* 0x0000e200ff047b82 */ /* 0x000ea20000000a00 */
[----:B0-----:R-:W-:-:S02]  /*0390*/  IMAD R23, R3, UR4, R0 ;  /* 0x0000000403177c24 */ /* 0x001fc4000f8e0200 */
[----:B------:R-:W-:Y:S02]  /*03a0*/  IMAD R21, R3, UR4, R12 ;  /* 0x0000000403157c24 */ /* 0x000fe4000f8e020c */
[----:B------:R-:W-:Y:S02]  /*03b0*/  IMAD R23, R23, R2, R10 ;  /* 0x0000000217177224 */ /* 0x000fe400078e020a */
[----:B-1----:R-:W-:-:S06]  /*03c0*/  IMAD.WIDE.U32 R6, R21, 0x4, R6 ;  /* 0x0000000415067825 */ /* 0x002fcc00078e0006 */
[----:B------:R-:W3:Y:S01]  /*03d0*/  LDG.E R6, desc[UR6][R6.64] ;  /* 0x0000000606067981 */ /* 0x000ee2000c1e1900 */
[----:B--2---:R-:W-:-:S06]  /*03e0*/  IMAD.WIDE.U32 R4, R23, 0x4, R4 ;  /* 0x0000000417047825 */ /* 0x004fcc00078e0004 */
[----:B------:R-:W2:Y:S01]  /*03f0*/  LDG.E R4, desc[UR6][R4.64] ;  /* 0x0000000604047981 */ /* 0x000ea2000c1e1900 */
[----:B------:R-:W-:Y:S01]  /*0400*/  IMAD.IADD R2, R13, 0x1, R8 ;  /* 0x000000010d027824 */ /* 0x000fe200078e0208 */
[----:B------:R-:W-:Y:S01]  /*0410*/  ISETP.GE.AND P1, PT, R3, 0x1, PT ;  /* 0x000000010300780c */ /* 0x000fe20003f26270 */
[----:B------:R-:W-:-:S03]  /*0420*/  UIADD3 UR4, UPT, UPT, UR4, 0x1, URZ ;  /* 0x0000000104047890 */ /* 0x000fc6000fffe0ff */
[C---:B------:R-:W-:Y:S02]  /*0430*/  LEA R21, R2.reuse, UR5, 0x2 ;  /* 0x0000000502157c11 */ /* 0x040fe4000f8e10ff */
[----:B------:R-:W-:Y:S02]  /*0440*/  LEA R23, R2, R17, 0x2 ;  /* 0x0000001102177211 */ /* 0x000fe400078e10ff */
[----:B------:R-:W-:Y:S01]  /*0450*/  ISETP.NE.AND P0, PT, R9, UR4, PT ;  /* 0x0000000409007c0c */ /* 0x000fe2000bf05270 */
[----:B---3--:R0:W-:Y:S04]  /*0460*/  STS [R21], R6 ;  /* 0x0000000615007388 */ /* 0x0081e80000000800 */
[----:B--2---:R0:W-:Y:S01]  /*0470*/  STS [R23], R4 ;  /* 0x0000000417007388 */ /* 0x0041e20000000800 */
[----:B------:R-:W-:Y:S06]  /*0480*/  BAR.SYNC.DEFER_BLOCKING 0x0 ;  /* 0x0000000000007b1d */ /* 0x000fec0000010000 */
[----:B------:R-:W-:Y:S05]  /*0490*/  @!P1 BRA `(.L_x_9) ;  /* 0x0000000400789947 */ /* 0x000fea0003800000 */
[----:B------:R-:W-:Y:S01]  /*04a0*/  ISETP.GE.U32.AND P1, PT, R3, 0x8, PT ;  /* 0x000000080300780c */ /* 0x000fe20003f26070 */
[----:B------:R-:W-:-:S12]  /*04b0*/  IMAD.MOV.U32 R2, RZ, RZ, RZ ;  /* 0x000000ffff027224 */ /* 0x000fd800078e00ff */
[----:B------:R-:W-:Y:S05]  /*04c0*/  @!P1 BRA `(.L_x_10) ;  /* 0x0000000000a49947 */ /* 0x000fea0003800000 */
[----:B------:R-:W-:Y:S01]  /*04d0*/  LEA R5, R13, UR5, 0x2 ;  /* 0x000000050d057c11 */ /* 0x000fe2000f8e10ff */
[----:B0-----:R-:W-:Y:S01]  /*04e0*/  IMAD.MOV.U32 R4, RZ, RZ, R16 ;  /* 0x000000ffff047224 */ /* 0x001fe200078e0010 */
[----:B------:R-:W-:Y:S02]  /*04f0*/  MOV R2, R18 ;  /* 0x0000001200027202 */ /* 0x000fe40000000f00 */
[----:B------:R-:W-:-:S07]  /*0500*/  IADD3 R5, PT, PT, R5, 0x10, RZ ;  /* 0x0000001005057810 */ /* 0x000fce0007ffe0ff */
.L_x_11:
[----:B------:R-:W-:Y:S01]  /*0510*/  LDS R22, [R5+-0x10] ;  /* 0xfffff00005167984 */ /* 0x000fe20000000800 */
[C---:B------:R-:W-:Y:S01]  /*0520*/  IMAD R26, R3.reuse, 0x4, R2 ;  /* 0x00000004031a7824 */ /* 0x040fe200078e0202 */
[----:B------:R-:W-:Y:S02]  /*0530*/  IADD3 R4, PT, PT, R4, 0x8, RZ ;  /* 0x0000000804047810 */ /* 0x000fe40007ffe0ff */
[----:B------:R0:W1:Y:S02]  /*0540*/  LDS R21, [R2] ;  /* 0x0000000002157984 */ /* 0x0000640000000800 */
[C---:B------:R-:W-:Y:S02]  /*0550*/  LEA R28, R3.reuse, R26, 0x2 ;  /* 0x0000001a031c7211 */ /* 0x040fe400078e10ff */
[----:B------:R-:W-:Y:S01]  /*0560*/  LDS R6, [R5+-0xc] ;  /* 0xfffff40005067984 */ /* 0x000fe20000000800 */
[----:B------:R-:W-:Y:S02]  /*0570*/  ISETP.NE.AND P1, PT, R4, RZ, PT ;  /* 0x000000ff0400720c */ /* 0x000fe40003f25270 */
[C---:B------:R-:W-:Y:S01]  /*0580*/  LEA R23, R3.reuse, R28, 0x2 ;  /* 0x0000001c03177211 */ /* 0x040fe200078e10ff */
[----:B------:R-:W2:Y:S01]  /*0590*/  LDS R26, [R26] ;  /* 0x000000001a1a7984 */ /* 0x000ea20000000800 */
[----:B0-----:R-:W-:-:S03]  /*05a0*/  LEA R2, R3, R2, 0x5 ;  /* 0x0000000203027211 */ /* 0x001fc600078e28ff */
[----:B------:R-:W-:Y:S01]  /*05b0*/  LDS R7, [R28] ;  /* 0x000000001c077984 */ /* 0x000fe20000000800 */
[----:B------:R-:W-:-:S03]  /*05c0*/  IMAD R25, R3, 0x4, R23 ;  /* 0x0000000403197824 */ /* 0x000fc600078e0217 */
[----:B------:R-:W0:Y:S02]  /*05d0*/  LDS R24, [R5+-0x8] ;  /* 0xfffff80005187984 */ /* 0x000e240000000800 */
[----:B------:R-:W-:Y:S02]  /*05e0*/  LEA R27, R3, R25, 0x2 ;  /* 0x00000019031b7211 */ /* 0x000fe400078e10ff */
[----:B------:R-:W-:Y:S01]  /*05f0*/  LDS R29, [R5+0xc] ;  /* 0x00000c00051d7984 */ /* 0x000fe20000000800 */
[----:B-1----:R-:W-:-:S03]  /*0600*/  FFMA R21, R22, R21, R19 ;  /* 0x0000001516157223 */ /* 0x002fc60000000013 */
[----:B------:R-:W-:Y:S04]  /*0610*/  LDS R19, [R5+-0x4] ;  /* 0xfffffc0005137984 */ /* 0x000fe80000000800 */
[----:B------:R-:W1:Y:S01]  /*0620*/  LDS R22, [R23] ;  /* 0x0000000017167984 */ /* 0x000e620000000800 */
[----:B--2---:R-:W-:-:S03]  /*0630*/  FFMA R21, R6, R26, R21 ;  /* 0x0000001a06157223 */ /* 0x004fc60000000015 */
[----:B------:R-:W-:Y:S04]  /*0640*/  LDS R6, [R5] ;  /* 0x0000000005067984 */ /* 0x000fe80000000800 */
[----:B------:R-:W-:Y:S01]  /*0650*/  LDS R23, [R5+0x8] ;  /* 0x0000080005177984 */ /* 0x000fe20000000800 */
[----:B0-----:R-:W-:-:S03]  /*0660*/  FFMA R24, R24, R7, R21 ;  /* 0x0000000718187223 */ /* 0x001fc60000000015 */
[----:B------:R-:W0:Y:S01]  /*0670*/  LDS R7, [R25] ;  /* 0x0000000019077984 */ /* 0x000e220000000800 */
[----:B-1----:R-:W-:Y:S01]  /*0680*/  FFMA R21, R19, R22, R24 ;  /* 0x0000001613157223 */ /* 0x002fe20000000018 */
[C---:B------:R-:W-:Y:S02]  /*0690*/  LEA R22, R3.reuse, R27, 0x2 ;  /* 0x0000001b03167211 */ /* 0x040fe400078e10ff */
[----:B------:R1:W-:Y:S04]  /*06a0*/  LDS R19, [R5+0x4] ;  /* 0x0000040005137984 */ /* 0x0003e80000000800 */
[----:B------:R-:W2:Y:S01]  /*06b0*/  LDS R27, [R27] ;  /* 0x000000001b1b7984 */ /* 0x000ea20000000800 */
[----:B------:R-:W-:-:S03]  /*06c0*/  IMAD R24, R3, 0x4, R22 ;  /* 0x0000000403187824 */ /* 0x000fc600078e0216 */
[----:B------:R-:W3:Y:S01]  /*06d0*/  LDS R22, [R22] ;  /* 0x0000000016167984 */ /* 0x000ee20000000800 */
[----:B-1----:R-:W-:Y:S02]  /*06e0*/  VIADD R5, R5, 0x20 ;  /* 0x0000002005057836 */ /* 0x002fe40000000000 */
[----:B0-----:R-:W-:Y:S01]  /*06f0*/  FFMA R6, R6, R7, R21 ;  /* 0x0000000706067223 */ /* 0x001fe20000000015 */
[----:B------:R-:W0:Y:S03]  /*0700*/  LDS R24, [R24] ;  /* 0x0000000018187984 */ /* 0x000e260000000800 */
[----:B--2---:R-:W-:-:S04]  /*0710*/  FFMA R6, R19, R27, R6 ;  /* 0x0000001b13067223 */ /* 0x004fc80000000006 */
[----:B---3--:R-:W-:-:S04]  /*0720*/  FFMA R6, R23, R22, R6 ;  /* 0x0000001617067223 */ /* 0x008fc80000000006 */
[----:B0-----:R-:W-:Y:S01]  /*0730*/  FFMA R19, R29, R24, R6 ;  /* 0x000000181d137223 */ /* 0x001fe20000000006 */
[----:B------:R-:W-:Y:S06]  /*0740*/  @P1 BRA `(.L_x_11) ;  /* 0xfffffffc00701947 */ /* 0x000fec000383ffff */
[----:B------:R-:W-:-:S07]  /*0750*/  MOV R2, R14 ;  /* 0x0000000e00027202 */ /* 0x000fce0000000f00 */
.L_x_10:
[----:B------:R-:W-:-:S13]  /*0760*/  ISETP.NE.AND P1, PT, R20, RZ, PT ;  /* 0x000000ff1400720c */ /* 0x000fda0003f25270 */
[----:B------:R-:W-:Y:S05]  /*0770*/  @!P1 BRA `(.L_x_9) ;  /* 0x0000000000c09947 */ /* 0x000fea0003800000 */
[----:B0-----:R-:W-:Y:S02]  /*0780*/  IADD3 R4, PT, PT, R20, -0x1, RZ ;  /* 0xffffffff14047810 */ /* 0x001fe40007ffe0ff */
[----:B------:R-:W-:Y:S02]  /*0790*/  ISETP.NE.AND P2, PT, R15, RZ, PT ;  /* 0x000000ff0f00720c */ /* 0x000fe40003f45270 */
[----:B------:R-:W-:-:S13]  /*07a0*/  ISETP.GE.U32.AND P1, PT, R4, 0x3, PT ;  /* 0x000000030400780c */ /* 0x000fda0003f26070 */
[----:B------:R-:W-:Y:S05]  /*07b0*/  @!P1 BRA `(.L_x_12) ;  /* 0x0000000000509947 */ /* 0x000fea0003800000 */
[C---:B------:R-:W-:Y:S02]  /*07c0*/  IMAD R6, R2.reuse, R3, R8 ;  /* 0x0000000302067224 */ /* 0x040fe400078e0208 */
[----:B------:R-:W-:Y:S01]  /*07d0*/  IMAD.IADD R4, R13, 0x1, R2 ;  /* 0x000000010d047824 */ /* 0x000fe200078e0202 */
[----:B------:R-:W-:Y:S02]  /*07e0*/  IADD3 R2, PT, PT, R2, 0x4, RZ ;  /* 0x0000000402027810 */ /* 0x000fe40007ffe0ff */
[----:B------:R-:W-:Y:S02]  /*07f0*/  LEA R22, R6, R17, 0x2 ;  /* 0x0000001106167211 */ /* 0x000fe400078e10ff */
[----:B------:R-:W-:Y:S02]  /*0800*/  LEA R4, R4, UR5, 0x2 ;  /* 0x0000000504047c11 */ /* 0x000fe4000f8e10ff */
[C---:B------:R-:W-:Y:S01]  /*0810*/  LEA R26, R3.reuse, R22, 0x2 ;  /* 0x00000016031a7211 */ /* 0x040fe200078e10ff */
[----:B------:R-:W-:Y:S04]  /*0820*/  LDS R5, [R22] ;  /* 0x0000000016057984 */ /* 0x000fe80000000800 */
[----:B------:R-:W0:Y:S01]  /*0830*/  LDS R6, [R4] ;  /* 0x0000000004067984 */ /* 0x000e220000000800 */
[----:B------:R-:W-:-:S03]  /*0840*/  IMAD R7, R3, 0x4, R26 ;  /* 0x0000000403077824 */ /* 0x000fc600078e021a */
[----:B------:R-:W-:Y:S02]  /*0850*/  LDS R24, [R4+0x4] ;  /* 0x0000040004187984 */ /* 0x000fe40000000800 */
[----:B------:R-:W-:Y:S02]  /*0860*/  LEA R23, R3, R7, 0x2 ;  /* 0x0000000703177211 */ /* 0x000fe400078e10ff */
[----:B------:R-:W1:Y:S04]  /*0870*/  LDS R26, [R26] ;  /* 0x000000001a1a7984 */ /* 0x000e680000000800 */
[----:B------:R-:W-:Y:S04]  /*0880*/  LDS R28, [R4+0x8] ;  /* 0x00000800041c7984 */ /* 0x000fe80000000800 */
[----:B------:R-:W2:Y:S04]  /*0890*/  LDS R7, [R7] ;  /* 0x0000000007077984 */ /* 0x000ea80000000800 */
[----:B------:R-:W-:Y:S04]  /*08a0*/  LDS R21, [R4+0xc] ;  /* 0x00000c0004157984 */ /* 0x000fe80000000800 */
[----:B------:R-:W3:Y:S01]  /*08b0*/  LDS R23, [R23] ;  /* 0x0000000017177984 */ /* 0x000ee20000000800 */
[----:B0-----:R-:W-:-:S04]  /*08c0*/  FFMA R5, R6, R5, R19 ;  /* 0x0000000506057223 */ /* 0x001fc80000000013 */
[----:B-1----:R-:W-:-:S04]  /*08d0*/  FFMA R5, R24, R26, R5 ;  /* 0x0000001a18057223 */ /* 0x002fc80000000005 */
[----:B--2---:R-:W-:-:S04]  /*08e0*/  FFMA R5, R28, R7, R5 ;  /* 0x000000071c057223 */ /* 0x004fc80000000005 */
[----:B---3--:R-:W-:-:S07]  /*08f0*/  FFMA R19, R21, R23, R5 ;  /* 0x0000001715137223 */ /* 0x008fce0000000005 */
.L_x_12:
[----:B------:R-:W-:Y:S05]  /*0900*/  @!P2 BRA `(.L_x_9) ;  /* 0x00000000005ca947 */ /* 0x000fea0003800000 */
[----:B------:R-:W-:Y:S02]  /*0910*/  ISETP.NE.AND P1, PT, R15, 0x1, PT ;  /* 0x000000010f00780c */ /* 0x000fe40003f25270 */
[----:B------:R-:W-:-:S11]  /*0920*/  LOP3.LUT P2, RZ, R3, 0x1, RZ, 0xc0, !PT ;  /* 0x0000000103ff7812 */ /* 0x000fd6000784c0ff */
[----:B------:R-:W-:Y:S05]  /*0930*/  @!P1 BRA `(.L_x_13) ;  /* 0x0000000000309947 */ /* 0x000fea0003800000 */
[C---:B------:R-:W-:Y:S02]  /*0940*/  IMAD R6, R2.reuse, R3, R8 ;  /* 0x0000000302067224 */ /* 0x040fe400078e0208 */
[----:B------:R-:W-:Y:S02]  /*0950*/  IMAD.IADD R4, R13, 0x1, R2 ;  /* 0x000000010d047824 */ /* 0x000fe400078e0202 */
[----:B------:R-:W-:Y:S01]  /*0960*/  VIADD R2, R2, 0x2 ;  /* 0x0000000202027836 */ /* 0x000fe20000000000 */
[----:B------:R-:W-:Y:S02]  /*0970*/  LEA R22, R6, R17, 0x2 ;  /* 0x0000001106167211 */ /* 0x000fe400078e10ff */
[----:B------:R-:W-:Y:S02]  /*0980*/  LEA R4, R4, UR5, 0x2 ;  /* 0x0000000504047c11 */ /* 0x000fe4000f8e10ff */
[----:B------:R-:W-:Y:S01]  /*0990*/  LEA R7, R3, R22, 0x2 ;  /* 0x0000001603077211 */ /* 0x000fe200078e10ff */
[----:B------:R-:W-:Y:S04]  /*09a0*/  LDS R5, [R22] ;  /* 0x0000000016057984 */ /* 0x000fe80000000800 */
[----:B------:R-:W0:Y:S04]  /*09b0*/  LDS R6, [R4] ;  /* 0x0000000004067984 */ /* 0x000e280000000800 */
[----:B------:R-:W-:Y:S04]  /*09c0*/  LDS R24, [R4+0x4] ;  /* 0x0000040004187984 */ /* 0x000fe80000000800 */
[----:B------:R-:W1:Y:S01]  /*09d0*/  LDS R7, [R7] ;  /* 0x0000000007077984 */ /* 0x000e620000000800 */
[----:B0-----:R-:W-:-:S04]  /*09e0*/  FFMA R5, R6, R5, R19 ;  /* 0x0000000506057223 */ /* 0x001fc80000000013 */
[----:B-1----:R-:W-:-:S07]  /*09f0*/  FFMA R19, R24, R7, R5 ;  /* 0x0000000718137223 */ /* 0x002fce0000000005 */
.L_x_13:
[----:B------:R-:W-:Y:S05]  /*0a00*/  @!P2 BRA `(.L_x_9) ;  /* 0x00000000001ca947 */ /* 0x000fea0003800000 */
[----:B------:R-:W-:Y:S01]  /*0a10*/  IMAD R4, R2, R3, R8 ;  /* 0x0000000302047224 */ /* 0x000fe200078e0208 */
[----:B------:R-:W-:-:S04]  /*0a20*/  IADD3 R2, PT, PT, R13, R2, RZ ;  /* 0x000000020d027210 */ /* 0x000fc80007ffe0ff */
[----:B------:R-:W-:Y:S02]  /*0a30*/  LEA R2, R2, UR5, 0x2 ;  /* 0x0000000502027c11 */ /* 0x000fe4000f8e10ff */
[----:B------:R-:W-:-:S04]  /*0a40*/  LEA R4, R4, R17, 0x2 ;  /* 0x0000001104047211 */ /* 0x000fc800078e10ff */
[----:B------:R-:W-:Y:S04]  /*0a50*/  LDS R2, [R2] ;  /* 0x0000000002027984 */ /* 0x000fe80000000800 */
[----:B------:R-:W0:Y:S02]  /*0a60*/  LDS R4, [R4] ;  /* 0x0000000004047984 */ /* 0x000e240000000800 */
[----:B0-----:R-:W-:-:S07]  /*0a70*/  FFMA R19, R2, R4, R19 ;  /* 0x0000000402137223 */ /* 0x001fce0000000013 */
.L_x_9:
[----:B------:R-:W-:Y:S06]  /*0a80*/  BAR.SYNC.DEFER_BLOCKING 0x0 ;  /* 0x0000000000007b1d */ /* 0x000fec0000010000 */
[----:B------:R-:W-:Y:S05]  /*0a90*/  @P0 BRA `(.L_x_14) ;  /* 0xfffffff800300947 */ /* 0x000fea000383ffff */
.L_x_8:
[----:B------:R-:W1:Y:S01]  /*0aa0*/  LDC.64 R2, c[0x0][0x390] ;  /* 0x0000e400ff027b82 */ /* 0x000e620000000a00 */
[----:B------:R-:W2:Y:S02]  /*0ab0*/  LDCU UR4, c[0x0][0x3a0] ;  /* 0x00007400ff0477ac */ /* 0x000ea40008000800 */
[----:B--2---:R-:W-:-:S04]  /*0ac0*/  IMAD R11, R11, UR4, R10 ;  /* 0x000000040b0b7c24 */ /* 0x004fc8000f8e020a */
[----:B-1----:R-:W-:-:S05]  /*0ad0*/  IMAD.WIDE R2, R11, 0x4, R2 ;  /* 0x000000040b027825 */ /* 0x002fca00078e0202 */
[----:B------:R-:W-:Y:S01]  /*0ae0*/  STG.E desc[UR6][R2.64], R19 ;  /* 0x0000001302007986 */ /* 0x000fe2000c101906 */
[----:B------:R-:W-:Y:S05]  /*0af0*/  EXIT ;  /* 0x000000000000794d */ /* 0x000fea0003800000 */
.L_x_15:
        /* <DEDUP_REMOVED lines=16> */
.L_x_22:


//--------------------- .text._Z15matmulKernel_V1PfS_S_iii --------------------------
	.section	.text._Z15matmulKernel_V1PfS_S_iii,"ax",@progbits
	.align	128
        .global         _Z15matmulKernel_V1PfS_S_iii
        .type           _Z15matmulKernel_V1PfS_S_iii,@function
        .size           _Z15matmulKernel_V1PfS_S_iii,(.L_x_23 - _Z15matmulKernel_V1PfS_S_iii)
        .other          _Z15matmulKernel_V1PfS_S_iii,@"STO_CUDA_ENTRY STV_DEFAULT"
_Z15matmulKernel_V1PfS_S_iii:
.text._Z15matmulKernel_V1PfS_S_iii:
[----:B------:R-:W-:Y:S08]  /*0000*/  LDC R1, c[0x0][0x37c] ;  /* 0x0000df00ff017b82 */ /* 0x000ff00000000800 */
[----:B------:R-:W0:Y:S01]  /*0010*/  LDC R0, c[0x0][0x39c] ;  /* 0x0000e700ff007b82 */ /* 0x000e220000000800 */
[----:B------:R-:W1:Y:S01]  /*0020*/  S2R R2, SR_TID.X ;  /* 0x0000000000027919 */ /* 0x000e620000002100 */
[----:B------:R-:W2:Y:S01]  /*0030*/  LDCU.64 UR6, c[0x0][0x358] ;  /* 0x00006b00ff0677ac */ /* 0x000ea20008000a00 */
[----:B------:R-:W-:Y:S01]  /*0040*/  HFMA2 R25, -RZ, RZ, 0, 0 ;  /* 0x00000000ff197431 */ /* 0x000fe200000001ff */
[----:B------:R-:W3:Y:S04]  /*0050*/  S2R R3, SR_TID.Y ;  /* 0x0000000000037919 */ /* 0x000ee80000002200 */
[----:B------:R-:W1:Y:S08]  /*0060*/  LDC R15, c[0x0][0x360] ;  /* 0x0000d800ff0f7b82 */ /* 0x000e700000000800 */
[----:B------:R-:W1:Y:S08]  /*0070*/  S2UR UR4, SR_CTAID.X ;  /* 0x00000000000479c3 */ /* 0x000e700000002500 */
[----:B------:R-:W3:Y:S01]  /*0080*/  S2UR UR5, SR_CTAID.Y ;  /* 0x00000000000579c3 */ /* 0x000ee20000002600 */
[----:B0-----:R-:W-:-:S07]  /*0090*/  ISETP.GE.AND P0, PT, R0, 0x1, PT ;  /* 0x000000010000780c */ /* 0x001fce0003f06270 */
[----:B------:R-:W3:Y:S01]  /*00a0*/  LDC R14, c[0x0][0x364] ;  /* 0x0000d900ff0e7b82 */ /* 0x000ee20000000800 */
[----:B-1----:R-:W-:Y:S02]  /*00b0*/  IMAD R15, R15, UR4, R2 ;  /* 0x000000040f0f7c24 */ /* 0x002fe4000f8e0202 */
[----:B---3--:R-:W-:-:S03]  /*00c0*/  IMAD R14, R14, UR5, R3 ;  /* 0x000000050e0e7c24 */ /* 0x008fc6000f8e0203 */
[----:B--2---:R-:W-:Y:S05]  /*00d0*/  @!P0 BRA `(.L_x_16) ;  /* 0x0000000400c88947 */ /* 0x004fea0003800000 */
[C---:B------:R-:W-:Y:S01]  /*00e0*/  ISETP.GE.U32.AND P1, PT, R0.reuse, 0x8, PT ;  /* 0x000000080000780c */ /* 0x040fe20003f26070 */
[----:B------:R-:W-:Y:S01]  /*00f0*/  IMAD R17, R15, R0, RZ ;  /* 0x000000000f117224 */ /* 0x000fe200078e02ff */
[----:B------:R-:W-:Y:S02]  /*0100*/  LOP3.LUT R24, R0, 0x7, RZ, 0xc0, !PT ;  /* 0x0000000700187812 */ /* 0x000fe400078ec0ff */
[----:B------:R-:W-:Y:S02]  /*0110*/  MOV R25, RZ ;  /* 0x000000ff00197202 */ /* 0x000fe40000000f00 */
[----:B------:R-:W-:Y:S02]  /*0120*/  ISETP.NE.AND P0, PT, R24, RZ, PT ;  /* 0x000000ff1800720c */ /* 0x000fe40003f05270 */
[----:B------:R-:W-:-:S05]  /*0130*/  MOV R18, RZ ;  /* 0x000000ff00127202 */ /* 0x000fca0000000f00 */
[----:B------:R-:W-:Y:S06]  /*0140*/  @!P1 BRA `(.L_x_17) ;  /* 0x0000000000c89947 */ /* 0x000fec0003800000 */
[----:B------:R-:W0:Y:S01]  /*0150*/  LDCU.64 UR4, c[0x0][0x380] ;  /* 0x00007000ff0477ac */ /* 0x000e220008000a00 */
[----:B------:R-:W-:Y:S02]  /*0160*/  LOP3.LUT R18, R0, 0x7ffffff8, RZ, 0xc0, !PT ;  /* 0x7ffffff800127812 */ /* 0x000fe400078ec0ff */
[----:B------:R-:W-:Y:S02]  /*0170*/  MOV R25, RZ ;  /* 0x000000ff00197202 */ /* 0x000fe40000000f00 */
[----:B------:R-:W-:Y:S02]  /*0180*/  MOV R16, R17 ;  /* 0x0000001100107202 */ /* 0x000fe40000000f00 */
[----:B------:R-:W-:Y:S02]  /*0190*/  MOV R20, R14 ;  /* 0x0000000e00147202 */ /* 0x000fe40000000f00 */
[----:B------:R-:W-:Y:S01]  /*01a0*/  IADD3 R19, PT, PT, -R18, RZ, RZ ;  /* 0x000000ff12137210 */ /* 0x000fe20007ffe1ff */
[----:B0-----:R-:W-:-:S04]  /*01b0*/  UIADD3 UR4, UP0, UPT, UR4, 0x10, URZ ;  /* 0x0000001004047890 */ /* 0x001fc8000ff1e0ff */
[----:B------:R-:W-:-:S12]  /*01c0*/  UIADD3.X UR5, UPT, UPT, URZ, UR5, URZ, UP0, !UPT ;  /* 0x00000005ff057290 */ /* 0x000fd800087fe4ff */
.L_x_18:
[----:B------:R-:W0:Y:S01]  /*01d0*/  LDC.64 R10, c[0x0][0x388] ;  /* 0x0000e200ff0a7b82 */ /* 0x000e220000000a00 */
[----:B------:R-:W-:Y:S02]  /*01e0*/  MOV R2, UR4 ;  /* 0x0000000400027c02 */ /* 0x000fe40008000f00 */
[----:B------:R-:W-:-:S03]  /*01f0*/  MOV R3, UR5 ;  /* 0x0000000500037c02 */ /* 0x000fc60008000f00 */
[----:B------:R-:W-:Y:S02]  /*0200*/  IMAD.WIDE R2, R16, 0x4, R2 ;  /* 0x0000000410027825 */ /* 0x000fe400078e0202 */
[----:B------:R-:W1:Y:S03]  /*0210*/  LDC R23, c[0x0][0x3a0] ;  /* 0x0000e800ff177b82 */ /* 0x000e660000000800 */
[----:B------:R-:W2:Y:S04]  /*0220*/  LDG.E R26, desc[UR6][R2.64+-0x10] ;  /* 0xfffff006021a7981 */ /* 0x000ea8000c1e1900 */
[----:B------:R-:W3:Y:S04]  /*0230*/  LDG.E R22, desc[UR6][R2.64+-0xc] ;  /* 0xfffff40602167981 */ /* 0x000ee8000c1e1900 */
[----:B------:R-:W4:Y:S01]  /*0240*/  LDG.E R27, desc[UR6][R2.64+-0x8] ;  /* 0xfffff806021b7981 */ /* 0x000f22000c1e1900 */
[----:B0-----:R-:W-:-:S05]  /*0250*/  IMAD.WIDE R10, R20, 0x4, R10 ;  /* 0x00000004140a7825 */ /* 0x001fca00078e020a */
[----:B------:R0:W2:Y:S01]  /*0260*/  LDG.E R28, desc[UR6][R10.64] ;  /* 0x000000060a1c7981 */ /* 0x0000a2000c1e1900 */
[----:B-1----:R-:W-:-:S05]  /*0270*/  IMAD.WIDE R12, R23, 0x4, R10 ;  /* 0x00000004170c7825 */ /* 0x002fca00078e020a */
[----:B------:R1:W3:Y:S01]  /*0280*/  LDG.E R21, desc[UR6][R12.64] ;  /* 0x000000060c157981 */ /* 0x0002e2000c1e1900 */
[----:B------:R-:W-:-:S04]  /*0290*/  IMAD.WIDE R8, R23, 0x4, R12 ;  /* 0x0000000417087825 */ /* 0x000fc800078e020c */
[C---:B------:R-:W-:Y:S02]  /*02a0*/  IMAD.WIDE R6, R23.reuse, 0x4, R8 ;  /* 0x0000000417067825 */ /* 0x040fe400078e0208 */
[----:B------:R-:W4:Y:S02]  /*02b0*/  LDG.E R8, desc[UR6][R8.64] ;  /* 0x0000000608087981 */ /* 0x000f24000c1e1900 */
[C---:B------:R-:W-:Y:S02]  /*02c0*/  IMAD.WIDE R4, R23.reuse, 0x4, R6 ;  /* 0x0000000417047825 */ /* 0x040fe400078e0206 */
[----:B------:R5:W4:Y:S02]  /*02d0*/  LDG.E R29, desc[UR6][R6.64] ;  /* 0x00000006061d7981 */ /* 0x000b24000c1e1900 */
[C---:B0-----:R-:W-:Y:S02]  /*02e0*/  IMAD.WIDE R10, R23.reuse, 0x4, R4 ;  /* 0x00000004170a7825 */ /* 0x041fe400078e0204 */
[----:B------:R-:W4:Y:S04]  /*02f0*/  LDG.E R9, desc[UR6][R2.64+0x8] ;  /* 0x0000080602097981 */ /* 0x000f28000c1e1900 */
[----:B------:R-:W4:Y:S01]  /*0300*/  LDG.E R5, desc[UR6][R4.64] ;  /* 0x0000000604057981 */ /* 0x000f22000c1e1900 */
[----:B-1----:R-:W-:-:S03]  /*0310*/  IMAD.WIDE R12, R23, 0x4, R10 ;  /* 0x00000004170c7825 */ /* 0x002fc600078e020a */
[----:B------:R-:W4:Y:S01]  /*0320*/  LDG.E R4, desc[UR6][R2.64] ;  /* 0x0000000602047981 */ /* 0x000f22000c1e1900 */
[----:B-----5:R-:W-:-:S06]  /*0330*/  IMAD.WIDE R6, R23, 0x4, R12 ;  /* 0x0000000417067825 */ /* 0x020fcc00078e020c */
[----:B------:R-:W5:Y:S01]  /*0340*/  LDG.E R7, desc[UR6][R6.64] ;  /* 0x0000000606077981 */ /* 0x000f62000c1e1900 */
[----:B--2---:R-:W-:-:S03]  /*0350*/  FFMA R25, R26, R28, R25 ;  /* 0x0000001c1a197223 */ /* 0x004fc60000000019 */
[----:B------:R-:W2:Y:S04]  /*0360*/  LDG.E R26, desc[UR6][R2.64+-0x4] ;  /* 0xfffffc06021a7981 */ /* 0x000ea8000c1e1900 */
[----:B------:R-:W5:Y:S04]  /*0370*/  LDG.E R28, desc[UR6][R10.64] ;  /* 0x000000060a1c7981 */ /* 0x000f68000c1e1900 */
[----:B------:R-:W5:Y:S04]  /*0380*/  LDG.E R11, desc[UR6][R2.64+0x4] ;  /* 0x00000406020b7981 */ /* 0x000f68000c1e1900 */
[----:B------:R-:W5:Y:S04]  /*0390*/  LDG.E R10, desc[UR6][R2.64+0xc] ;  /* 0x00000c06020a7981 */ /* 0x000f68000c1e1900 */
[----:B------:R-:W5:Y:S01]  /*03a0*/  LDG.E R2, desc[UR6][R12.64] ;  /* 0x000000060c027981 */ /* 0x000f62000c1e1900 */
[----:B---3--:R-:W-:Y:S01]  /*03b0*/  FFMA R22, R22, R21, R25 ;  /* 0x0000001516167223 */ /* 0x008fe20000000019 */
[----:B------:R-:W-:-:S03]  /*03c0*/  IADD3 R19, PT, PT, R19, 0x8, RZ ;  /* 0x0000000813137810 */ /* 0x000fc60007ffe0ff */
[----:B----4-:R-:W-:Y:S01]  /*03d0*/  FFMA R27, R27, R8, R22 ;  /* 0x000000081b1b7223 */ /* 0x010fe20000000016 */
[----:B------:R-:W-:Y:S02]  /*03e0*/  ISETP.NE.AND P1, PT, R19, RZ, PT ;  /* 0x000000ff1300720c */ /* 0x000fe40003f25270 */
[----:B------:R-:W-:Y:S02]  /*03f0*/  LEA R20, R23, R20, 0x3 ;  /* 0x0000001417147211 */ /* 0x000fe400078e18ff */
[----:B------:R-:W-:Y:S01]  /*0400*/  IADD3 R16, PT, PT, R16, 0x8, RZ ;  /* 0x0000000810107810 */ /* 0x000fe20007ffe0ff */
[----:B--2---:R-:W-:-:S04]  /*0410*/  FFMA R27, R26, R29, R27 ;  /* 0x0000001d1a1b7223 */ /* 0x004fc8000000001b */
[----:B------:R-:W-:-:S04]  /*0420*/  FFMA R4, R4, R5, R27 ;  /* 0x0000000504047223 */ /* 0x000fc8000000001b */
[----:B-----5:R-:W-:-:S04]  /*0430*/  FFMA R4, R11, R28, R4 ;  /* 0x0000001c0b047223 */ /* 0x020fc80000000004 */
[----:B------:R-:W-:-:S04]  /*0440*/  FFMA R9, R9, R2, R4 ;  /* 0x0000000209097223 */ /* 0x000fc80000000004 */
[----:B------:R-:W-:Y:S01]  /*0450*/  FFMA R25, R10, R7, R9 ;  /* 0x000000070a197223 */ /* 0x000fe20000000009 */
[----:B------:R-:W-:Y:S06]  /*0460*/  @P1 BRA `(.L_x_18) ;  /* 0xfffffffc00581947 */ /* 0x000fec000383ffff */
.L_x_17:
[----:B------:R-:W-:Y:S05]  /*0470*/  @!P0 BRA `(.L_x_16) ;  /* 0x0000000000e08947 */ /* 0x000fea0003800000 */
[----:B------:R-:W-:Y:S02]  /*0480*/  ISETP.GE.U32.AND P0, PT, R24, 0x4, PT ;  /* 0x000000041800780c */ /* 0x000fe40003f06070 */
[----:B------:R-:W-:-:S04]  /*0490*/  LOP3.LUT R16, R0, 0x3, RZ, 0xc0, !PT ;  /* 0x0000000300107812 */ /* 0x000fc800078ec0ff */
[----:B------:R-:W-:-:S07]  /*04a0*/  ISETP.NE.AND P1, PT, R16, RZ, PT ;  /* 0x000000ff1000720c */ /* 0x000fce0003f25270 */
[----:B------:R-:W-:Y:S06]  /*04b0*/  @!P0 BRA `(.L_x_19) ;  /* 0x00000000005c8947 */ /* 0x000fec0003800000 */
[----:B------:R-:W0:Y:S01]  /*04c0*/  LDC R19, c[0x0][0x3a0] ;  /* 0x0000e800ff137b82 */ /* 0x000e220000000800 */
[----:B------:R-:W-:-:S07]  /*04d0*/  IADD3 R5, PT, PT, R17, R18, RZ ;  /* 0x0000001211057210 */ /* 0x000fce0007ffe0ff */
[----:B------:R-:W1:Y:S08]  /*04e0*/  LDC.64 R8, c[0x0][0x388] ;  /* 0x0000e200ff087b82 */ /* 0x000e700000000a00 */
[----:B------:R-:W2:Y:S01]  /*04f0*/  LDC.64 R2, c[0x0][0x380] ;  /* 0x0000e000ff027b82 */ /* 0x000ea20000000a00 */
[----:B0-----:R-:W-:-:S04]  /*0500*/  IMAD R7, R18, R19, R14 ;  /* 0x0000001312077224 */ /* 0x001fc800078e020e */
[----:B-1----:R-:W-:-:S04]  /*0510*/  IMAD.WIDE R8, R7, 0x4, R8 ;  /* 0x0000000407087825 */ /* 0x002fc800078e0208 */
[----:B------:R-:W-:Y:S02]  /*0520*/  IMAD.WIDE R10, R19, 0x4, R8 ;  /* 0x00000004130a7825 */ /* 0x000fe400078e0208 */
[----:B------:R-:W3:Y:S02]  /*0530*/  LDG.E R8, desc[UR6][R8.64] ;  /* 0x0000000608087981 */ /* 0x000ee4000c1e1900 */
[----:B--2---:R-:W-:-:S04]  /*0540*/  IMAD.WIDE R2, R5, 0x4, R2 ;  /* 0x0000000405027825 */ /* 0x004fc800078e0202 */
[C---:B------:R-:W-:Y:S01]  /*0550*/  IMAD.WIDE R4, R19.reuse, 0x4, R10 ;  /* 0x0000000413047825 */ /* 0x040fe200078e020a */
[----:B------:R-:W3:Y:S04]  /*0560*/  LDG.E R12, desc[UR6][R2.64] ;  /* 0x00000006020c7981 */ /* 0x000ee8000c1e1900 */
[----:B------:R-:W2:Y:S01]  /*0570*/  LDG.E R10, desc[UR6][R10.64] ;  /* 0x000000060a0a7981 */ /* 0x000ea2000c1e1900 */
[----:B------:R-:W-:-:S03]  /*0580*/  IMAD.WIDE R6, R19, 0x4, R4 ;  /* 0x0000000413067825 */ /* 0x000fc600078e0204 */
[----:B------:R-:W2:Y:S04]  /*0590*/  LDG.E R13, desc[UR6][R2.64+0x4] ;  /* 0x00000406020d7981 */ /* 0x000ea8000c1e1900 */
[----:B------:R-:W4:Y:S04]  /*05a0*/  LDG.E R20, desc[UR6][R4.64] ;  /* 0x0000000604147981 */ /* 0x000f28000c1e1900 */
[----:B------:R-:W4:Y:S04]  /*05b0*/  LDG.E R19, desc[UR6][R2.64+0x8] ;  /* 0x0000080602137981 */ /* 0x000f28000c1e1900 */
[----:B------:R-:W5:Y:S04]  /*05c0*/  LDG.E R21, desc[UR6][R2.64+0xc] ;  /* 0x00000c0602157981 */ /* 0x000f68000c1e1900 */
[----:B------:R-:W5:Y:S01]  /*05d0*/  LDG.E R6, desc[UR6][R6.64] ;  /* 0x0000000606067981 */ /* 0x000f62000c1e1900 */
[----:B------:R-:W-:Y:S01]  /*05e0*/  IADD3 R18, PT, PT, R18, 0x4, RZ ;  /* 0x0000000412127810 */ /* 0x000fe20007ffe0ff */
[----:B---3--:R-:W-:-:S04]  /*05f0*/  FFMA R12, R12, R8, R25 ;  /* 0x000000080c0c7223 */ /* 0x008fc80000000019 */
[----:B--2---:R-:W-:-:S04]  /*0600*/  FFMA R12, R13, R10, R12 ;  /* 0x0000000a0d0c7223 */ /* 0x004fc8000000000c */
[----:B----4-:R-:W-:-:S04]  /*0610*/  FFMA R12, R19, R20, R12 ;  /* 0x00000014130c7223 */ /* 0x010fc8000000000c */
[----:B-----5:R-:W-:-:S07]  /*0620*/  FFMA R25, R21, R6, R12 ;  /* 0x0000000615197223 */ /* 0x020fce000000000c */
.L_x_19:
[----:B------:R-:W-:Y:S05]  /*0630*/  @!P1 BRA `(.L_x_16) ;  /* 0x0000000000709947 */ /* 0x000fea0003800000 */
[----:B------:R-:W-:Y:S01]  /*0640*/  ISETP.NE.AND P0, PT, R16, 0x1, PT ;  /* 0x000000011000780c */ /* 0x000fe20003f05270 */
[----:B------:R-:W0:Y:S01]  /*0650*/  LDC.64 R10, c[0x0][0x388] ;  /* 0x0000e200ff0a7b82 */ /* 0x000e220000000a00 */
[----:B------:R-:W-:-:S04]  /*0660*/  LOP3.LUT R0, R0, 0x1, RZ, 0xc0, !PT ;  /* 0x0000000100007812 */ /* 0x000fc800078ec0ff */
[----:B------:R-:W-:-:S03]  /*0670*/  ISETP.NE.U32.AND P1, PT, R0, 0x1, PT ;  /* 0x000000010000780c */ /* 0x000fc60003f25070 */
[----:B------:R-:W1:Y:S04]  /*0680*/  LDC.64 R6, c[0x0][0x380] ;  /* 0x0000e000ff067b82 */ /* 0x000e680000000a00 */
[----:B------:R-:W-:-:S04]  /*0690*/  @P0 IADD3 R9, PT, PT, R17, R18, RZ ;  /* 0x0000001211090210 */ /* 0x000fc80007ffe0ff */
[----:B------:R-:W2:Y:S08]  /*06a0*/  @P0 LDC R13, c[0x0][0x3a0] ;  /* 0x0000e800ff0d0b82 */ /* 0x000eb00000000800 */
[----:B------:R-:W3:Y:S08]  /*06b0*/  @!P1 LDC R21, c[0x0][0x3a0] ;  /* 0x0000e800ff159b82 */ /* 0x000ef00000000800 */
[----:B------:R-:W4:Y:S01]  /*06c0*/  LDC.64 R4, c[0x0][0x380] ;  /* 0x0000e000ff047b82 */ /* 0x000f220000000a00 */
[----:B-1----:R-:W-:-:S05]  /*06d0*/  @P0 IMAD.WIDE R6, R9, 0x4, R6 ;  /* 0x0000000409060825 */ /* 0x002fca00078e0206 */
[----:B------:R-:W5:Y:S02]  /*06e0*/  @P0 LDG.E R0, desc[UR6][R6.64] ;  /* 0x0000000606000981 */ /* 0x000f64000c1e1900 */
[----:B------:R-:W1:Y:S01]  /*06f0*/  LDC.64 R2, c[0x0][0x388] ;  /* 0x0000e200ff027b82 */ /* 0x000e620000000a00 */
[C---:B--2---:R-:W-:Y:S01]  /*0700*/  @P0 IMAD R19, R18.reuse, R13, R14 ;  /* 0x0000000d12130224 */ /* 0x044fe200078e020e */
[----:B------:R-:W-:-:S03]  /*0710*/  @P0 IADD3 R18, PT, PT, R18, 0x2, RZ ;  /* 0x0000000212120810 */ /* 0x000fc60007ffe0ff */
[----:B0-----:R-:W-:Y:S01]  /*0720*/  @P0 IMAD.WIDE R10, R19, 0x4, R10 ;  /* 0x00000004130a0825 */ /* 0x001fe200078e020a */
[----:B------:R-:W-:Y:S01]  /*0730*/  @!P1 IADD3 R17, PT, PT, R17, R18, RZ ;  /* 0x0000001211119210 */ /* 0x000fe20007ffe0ff */
[----:B------:R-:W2:Y:S02]  /*0740*/  @P0 LDG.E R19, desc[UR6][R6.64+0x4] ;  /* 0x0000040606130981 */ /* 0x000ea4000c1e1900 */
[----:B------:R-:W-:Y:S02]  /*0750*/  @P0 IMAD.WIDE R8, R13, 0x4, R10 ;  /* 0x000000040d080825 */ /* 0x000fe400078e020a */
[----:B------:R-:W5:Y:S02]  /*0760*/  @P0 LDG.E R12, desc[UR6][R10.64] ;  /* 0x000000060a0c0981 */ /* 0x000f64000c1e1900 */
[----:B---3--:R-:W-:Y:S02]  /*0770*/  @!P1 IMAD R13, R18, R21, R14 ;  /* 0x00000015120d9224 */ /* 0x008fe400078e020e */
[----:B----4-:R-:W-:Y:S01]  /*0780*/  @!P1 IMAD.WIDE R4, R17, 0x4, R4 ;  /* 0x0000000411049825 */ /* 0x010fe200078e0204 */
[----:B------:R-:W2:Y:S05]  /*0790*/  @P0 LDG.E R8, desc[UR6][R8.64] ;  /* 0x0000000608080981 */ /* 0x000eaa000c1e1900 */
[----:B------:R-:W3:Y:S01]  /*07a0*/  @!P1 LDG.E R4, desc[UR6][R4.64] ;  /* 0x0000000604049981 */ /* 0x000ee2000c1e1900 */
[----:B-1----:R-:W-:-:S06]  /*07b0*/  @!P1 IMAD.WIDE R2, R13, 0x4, R2 ;  /* 0x000000040d029825 */ /* 0x002fcc00078e0202 */
[----:B------:R-:W3:Y:S01]  /*07c0*/  @!P1 LDG.E R2, desc[UR6][R2.64] ;  /* 0x0000000602029981 */ /* 0x000ee2000c1e1900 */
[----:B-----5:R-:W-:-:S04]  /*07d0*/  @P0 FFMA R0, R0, R12, R25 ;  /* 0x0000000c00000223 */ /* 0x020fc80000000019 */
[----:B--2---:R-:W-:-:S04]  /*07e0*/  @P0 FFMA R25, R19, R8, R0 ;  /* 0x0000000813190223 */ /* 0x004fc80000000000 */
[----:B---3--:R-:W-:-:S07]  /*07f0*/  @!P1 FFMA R25, R4, R2, R25 ;  /* 0x0000000204199223 */ /* 0x008fce0000000019 */
.L_x_16:
[----:B------:R-:W0:Y:S01]  /*0800*/  LDC.64 R2, c[0x0][0x390] ;  /* 0x0000e400ff027b82 */ /* 0x000e220000000a00 */
[----:B------:R-:W1:Y:S02]  /*0810*/  LDCU UR4, c[0x0][0x3a0] ;  /* 0x00007400ff0477ac */ /* 0x000e640008000800 */
[----:B-1----:R-:W-:-:S04]  /*0820*/  IMAD R15, R15, UR4, R14 ;  /* 0x000000040f0f7c24 */ /* 0x002fc8000f8e020e */
[----:B0-----:R-:W-:-:S05]  /*0830*/  IMAD.WIDE R2, R15, 0x4, R2 ;  /* 0x000000040f027825 */ /* 0x001fca00078e0202 */
[----:B------:R-:W-:Y:S01]  /*0840*/  STG.E desc[UR6][R2.64], R25 ;  /* 0x0000001902007986 */ /* 0x000fe2000c101906 */
[----:B------:R-:W-:Y:S05]  /*0850*/  EXIT ;  /* 0x000000000000794d */ /* 0x000fea0003800000 */
.L_x_20:
        /* <DEDUP_REMOVED lines=10> */
.L_x_23:


//--------------------- .nv.shared._Z15matmulKernel_V9ILi128ELi128ELi8ELi8ELi8EEvPfS0_S0_iii --------------------------
	.section	.nv.shared._Z15matmulKernel_V9ILi128ELi128ELi8ELi8ELi8EEvPfS0_S0_iii,"aw",@nobits
	.sectionflags	@""
	.align	16
.nv.shared._Z15matmulKernel_V9ILi128ELi128ELi8ELi8ELi8EEvPfS0_S0_iii:
	.zero		17408


//--------------------- .nv.shared.reserved.0     --------------------------
	.section	.nv.shared.reserved.0,"aw",@nobits
	.weak		__nv_reservedSMEM_offset_0_alias
	.size		__nv_reservedSMEM_offset_0_alias, 0, 64
	.other		__nv_reservedSMEM_offset_0_alias,@"STO_CUDA_RESERVED_SHARED STV_DEFAULT"
__nv_reservedSMEM_offset_0_alias:
	.zero		0
	.zero		64


//--------------------- .nv.shared._Z15matmulKernel_V3PfS_S_iiii --------------------------
	.section	.nv.shared._Z15matmulKernel_V3PfS_S_iiii,"aw",@nobits
	.sectionflags	@""
	.align	16
	.zero		1024


//--------------------- .nv.shared._Z15matmulKernel_V1PfS_S_iii --------------------------
	.section	.nv.shared._Z15matmulKernel_V1PfS_S_iii,"aw",@nobits
	.sectionflags	@""
	.align	16
	.zero		1024


//--------------------- .nv.constant0._Z15matmulKernel_V9ILi128ELi128ELi8ELi8ELi8EEvPfS0_S0_iii --------------------------
	.section	.nv.constant0._Z15matmulKernel_V9ILi128ELi128ELi8ELi8ELi8EEvPfS0_S0_iii,"a",@progbits
	.sectionflags	@""
	.align	4
.nv.constant0._Z15matmulKernel_V9ILi128ELi128ELi8ELi8ELi8EEvPfS0_S0_iii:
	.zero		932


//--------------------- .nv.constant0._Z15matmulKernel_V3PfS_S_iiii --------------------------
	.section	.nv.constant0._Z15matmulKernel_V3PfS_S_iiii,"a",@progbits
	.sectionflags	@""
	.align	4
.nv.constant0._Z15matmulKernel_V3PfS_S_iiii:
	.zero		936


//--------------------- .nv.constant0._Z15matmulKernel_V1PfS_S_iii --------------------------
	.section	.nv.constant0._Z15matmulKernel_V1PfS_S_iii,"a",@progbits
	.sectionflags	@""
	.align	4
.nv.constant0._Z15matmulKernel_V1PfS_S_iii:
	.zero		932


//--------------------- SYMBOLS --------------------------

	.type		.nv.reservedSmem.offset0,@object
	.size		.nv.reservedSmem.offset0,0x4
	.type		.nv.reservedSmem.cap,@object
	.size		.nv.reservedSmem.cap,0x4
